//
// Generated by NVIDIA NVVM Compiler
//
// Compiler Build ID: CL-36424714
// Cuda compilation tools, release 13.0, V13.0.88
// Based on NVVM 20.0.0
//

.version 9.0
.target sm_100
.address_size 64

	// .globl	default_function_kernel0
// _ZZ24default_function_kernel0E15pad_temp_shared has been demoted
// _ZZ24default_function_kernel0E13kernel_shared has been demoted

.visible .entry default_function_kernel0(
	.param .u64 .ptr .align 1 default_function_kernel0_param_0,
	.param .u64 .ptr .align 1 default_function_kernel0_param_1,
	.param .u64 .ptr .align 1 default_function_kernel0_param_2
)
{
	.reg .pred 	%p<35>;
	.reg .b16 	%rs<13>;
	.reg .b32 	%r<127>;
	.reg .b32 	%f<712>;
	.reg .b64 	%rd<27>;
	// demoted variable
	.shared .align 4 .b8 _ZZ24default_function_kernel0E15pad_temp_shared[768];
	// demoted variable
	.shared .align 4 .b8 _ZZ24default_function_kernel0E13kernel_shared[1536];
	ld.param.u64 	%rd9, [default_function_kernel0_param_0];
	ld.param.u64 	%rd10, [default_function_kernel0_param_1];
	cvta.to.global.u64 	%rd11, %rd9;
	cvta.to.global.u64 	%rd12, %rd10;
	mov.u32 	%r24, %ctaid.y;
	shl.b32 	%r25, %r24, 2;
	mov.u32 	%r1, %tid.y;
	mul.lo.s32 	%r26, %r1, 3;
	mov.u32 	%r2, %tid.x;
	mul.lo.s32 	%r27, %r2, 3;
	mov.u32 	%r28, %ctaid.x;
	shl.b32 	%r3, %r28, 2;
	mov.u32 	%r4, %tid.z;
	mul.lo.s32 	%r29, %r4, 1568;
	mul.lo.s32 	%r5, %r24, 112;
	mul.lo.s32 	%r30, %r1, 12;
	mad.lo.s32 	%r31, %r4, 48, %r30;
	add.s32 	%r32, %r31, %r27;
	mov.u32 	%r6, %ctaid.z;
	mul.lo.s32 	%r33, %r4, 1152;
	mul.lo.s32 	%r34, %r1, 24;
	mad.lo.s32 	%r35, %r4, 96, %r34;
	mad.lo.s32 	%r36, %r2, 6, %r35;
	shr.u32 	%r37, %r27, 2;
	add.s32 	%r38, %r37, %r26;
	cvt.u16.u32 	%rs1, %r38;
	mul.hi.u16 	%rs2, %rs1, 10923;
	mul.lo.s16 	%rs3, %rs2, 6;
	sub.s16 	%rs4, %rs1, %rs3;
	cvt.u32.u16 	%r39, %rs4;
	or.b32  	%r40, %r25, %r39;
	setp.eq.s32 	%p4, %r40, 0;
	add.s32 	%r41, %r25, %r39;
	setp.gt.u32 	%p5, %r41, 28;
	or.pred  	%p1, %p4, %p5;
	and.b32  	%r43, %r27, 3;
	mul.wide.u16 	%r44, %rs2, 784;
	mul.wide.u16 	%r45, %rs4, 28;
	shl.b32 	%r46, %r32, 2;
	mov.u32 	%r47, _ZZ24default_function_kernel0E15pad_temp_shared;
	add.s32 	%r7, %r47, %r46;
	add.s32 	%r48, %r27, 1;
	shr.u32 	%r49, %r48, 2;
	add.s32 	%r50, %r49, %r26;
	cvt.u16.u32 	%rs5, %r50;
	mul.hi.u16 	%rs6, %rs5, 10923;
	mul.lo.s16 	%rs7, %rs6, 6;
	sub.s16 	%rs8, %rs5, %rs7;
	cvt.u32.u16 	%r51, %rs8;
	or.b32  	%r52, %r25, %r51;
	setp.eq.s32 	%p6, %r52, 0;
	add.s32 	%r53, %r25, %r51;
	setp.gt.u32 	%p7, %r53, 28;
	or.pred  	%p2, %p6, %p7;
	and.b32  	%r55, %r48, 3;
	or.b32  	%r8, %r55, %r3;
	mul.wide.u16 	%r56, %rs6, 784;
	mul.wide.u16 	%r57, %rs8, 28;
	add.s32 	%r58, %r27, 2;
	shr.u32 	%r59, %r58, 2;
	add.s32 	%r60, %r59, %r26;
	cvt.u16.u32 	%rs9, %r60;
	mul.hi.u16 	%rs10, %rs9, 10923;
	mul.lo.s16 	%rs11, %rs10, 6;
	sub.s16 	%rs12, %rs9, %rs11;
	cvt.u32.u16 	%r61, %rs12;
	or.b32  	%r62, %r25, %r61;
	setp.eq.s32 	%p8, %r62, 0;
	add.s32 	%r63, %r25, %r61;
	setp.gt.u32 	%p9, %r63, 28;
	or.pred  	%p3, %p8, %p9;
	and.b32  	%r65, %r58, 3;
	or.b32  	%r9, %r65, %r3;
	mul.wide.u16 	%r66, %rs10, 784;
	mul.wide.u16 	%r67, %rs12, 28;
	shl.b32 	%r68, %r36, 2;
	mov.u32 	%r69, _ZZ24default_function_kernel0E13kernel_shared;
	add.s32 	%r10, %r69, %r68;
	shl.b32 	%r70, %r1, 2;
	add.s32 	%r71, %r2, %r70;
	shl.b32 	%r72, %r71, 2;
	add.s32 	%r11, %r47, %r72;
	mad.lo.s32 	%r73, %r6, 4608, %r33;
	mad.lo.s32 	%r74, %r1, 288, %r73;
	mad.lo.s32 	%r75, %r2, 18, %r74;
	mul.wide.u32 	%rd13, %r75, 4;
	add.s64 	%rd14, %rd13, %rd12;
	add.s64 	%rd26, %rd14, 36;
	add.s64 	%rd2, %rd11, 8;
	add.s32 	%r76, %r29, %r66;
	add.s32 	%r77, %r76, %r5;
	add.s32 	%r78, %r77, %r67;
	add.s32 	%r79, %r78, %r3;
	or.b32  	%r80, %r79, %r65;
	add.s32 	%r125, %r80, -29;
	add.s32 	%r81, %r29, %r44;
	add.s32 	%r82, %r81, %r5;
	add.s32 	%r83, %r82, %r45;
	add.s32 	%r84, %r83, %r3;
	or.b32  	%r85, %r84, %r43;
	add.s32 	%r124, %r85, -29;
	add.s32 	%r86, %r29, %r56;
	add.s32 	%r87, %r86, %r5;
	add.s32 	%r88, %r87, %r57;
	add.s32 	%r89, %r88, %r3;
	or.b32  	%r90, %r89, %r55;
	add.s32 	%r123, %r90, -29;
	mov.b32 	%r126, 0;
	mov.f32 	%f699, 0f00000000;
	neg.s32 	%r92, %r2;
	and.b32  	%r93, %r92, 3;
	sub.s32 	%r97, 1, %r2;
	and.b32  	%r98, %r97, 3;
	or.b32  	%r99, %r98, %r3;
	sub.s32 	%r101, 2, %r2;
	and.b32  	%r102, %r101, 3;
	or.b32  	%r103, %r102, %r3;
	mov.f32 	%f700, %f699;
	mov.f32 	%f701, %f699;
	mov.f32 	%f702, %f699;
$L__BB0_1:
	add.s32 	%r94, %r93, %r3;
	setp.gt.u32 	%p10, %r94, 28;
	or.b32  	%r95, %r93, %r3;
	setp.eq.s32 	%p11, %r95, 0;
	mul.wide.s32 	%rd15, %r124, 4;
	add.s64 	%rd4, %rd2, %rd15;
	bar.sync 	0;
	or.pred  	%p12, %p1, %p11;
	or.pred  	%p13, %p12, %p10;
	mov.f32 	%f703, 0f00000000;
	@%p13 bra 	$L__BB0_3;
	ld.global.nc.f32 	%f703, [%rd4+-8];
$L__BB0_3:
	mul.wide.s32 	%rd16, %r123, 4;
	add.s64 	%rd5, %rd2, %rd16;
	setp.gt.u32 	%p14, %r8, 28;
	setp.eq.s32 	%p15, %r99, 0;
	st.shared.f32 	[%r7], %f703;
	or.pred  	%p16, %p2, %p15;
	or.pred  	%p17, %p16, %p14;
	mov.f32 	%f704, 0f00000000;
	@%p17 bra 	$L__BB0_5;
	ld.global.nc.f32 	%f704, [%rd5+-8];
$L__BB0_5:
	mul.wide.s32 	%rd17, %r125, 4;
	add.s64 	%rd6, %rd2, %rd17;
	setp.gt.u32 	%p18, %r9, 28;
	setp.eq.s32 	%p19, %r103, 0;
	st.shared.f32 	[%r7+4], %f704;
	or.pred  	%p20, %p3, %p19;
	or.pred  	%p21, %p20, %p18;
	mov.f32 	%f705, 0f00000000;
	@%p21 bra 	$L__BB0_7;
	ld.global.nc.f32 	%f705, [%rd6+-8];
$L__BB0_7:
	add.s32 	%r107, %r93, %r3;
	setp.gt.u32 	%p22, %r107, 27;
	st.shared.f32 	[%r7+8], %f705;
	ld.global.nc.f32 	%f40, [%rd26+-36];
	st.shared.f32 	[%r10], %f40;
	ld.global.nc.f32 	%f41, [%rd26+-24];
	st.shared.f32 	[%r10+4], %f41;
	ld.global.nc.f32 	%f42, [%rd26+-12];
	st.shared.f32 	[%r10+8], %f42;
	ld.global.nc.f32 	%f43, [%rd26];
	st.shared.f32 	[%r10+12], %f43;
	ld.global.nc.f32 	%f44, [%rd26+12];
	st.shared.f32 	[%r10+16], %f44;
	ld.global.nc.f32 	%f45, [%rd26+24];
	st.shared.f32 	[%r10+20], %f45;
	bar.sync 	0;
	ld.shared.f32 	%f46, [%r11];
	ld.shared.f32 	%f47, [%r11+96];
	ld.shared.f32 	%f48, [%r11+192];
	ld.shared.f32 	%f49, [%r11+288];
	mov.u32 	%r108, _ZZ24default_function_kernel0E13kernel_shared;
	mad.lo.s32 	%r109, %r4, 384, %r108;
	ld.shared.f32 	%f50, [%r109];
	ld.shared.f32 	%f51, [%r109+12];
	ld.shared.f32 	%f52, [%r109+24];
	ld.shared.f32 	%f53, [%r109+36];
	ld.shared.f32 	%f54, [%r109+96];
	ld.shared.f32 	%f55, [%r109+108];
	ld.shared.f32 	%f56, [%r109+120];
	ld.shared.f32 	%f57, [%r109+132];
	ld.shared.f32 	%f58, [%r109+192];
	ld.shared.f32 	%f59, [%r109+204];
	ld.shared.f32 	%f60, [%r109+216];
	ld.shared.f32 	%f61, [%r109+228];
	ld.shared.f32 	%f62, [%r109+288];
	ld.shared.f32 	%f63, [%r109+300];
	ld.shared.f32 	%f64, [%r109+312];
	ld.shared.f32 	%f65, [%r109+324];
	fma.rn.f32 	%f66, %f46, %f50, %f702;
	fma.rn.f32 	%f67, %f46, %f54, %f701;
	fma.rn.f32 	%f68, %f46, %f58, %f700;
	fma.rn.f32 	%f69, %f46, %f62, %f699;
	fma.rn.f32 	%f70, %f47, %f51, %f66;
	fma.rn.f32 	%f71, %f47, %f55, %f67;
	fma.rn.f32 	%f72, %f47, %f59, %f68;
	fma.rn.f32 	%f73, %f47, %f63, %f69;
	fma.rn.f32 	%f74, %f48, %f52, %f70;
	fma.rn.f32 	%f75, %f48, %f56, %f71;
	fma.rn.f32 	%f76, %f48, %f60, %f72;
	fma.rn.f32 	%f77, %f48, %f64, %f73;
	fma.rn.f32 	%f78, %f49, %f53, %f74;
	fma.rn.f32 	%f79, %f49, %f57, %f75;
	fma.rn.f32 	%f80, %f49, %f61, %f76;
	fma.rn.f32 	%f81, %f49, %f65, %f77;
	ld.shared.f32 	%f82, [%r11+16];
	ld.shared.f32 	%f83, [%r11+112];
	ld.shared.f32 	%f84, [%r11+208];
	ld.shared.f32 	%f85, [%r11+304];
	ld.shared.f32 	%f86, [%r109+4];
	ld.shared.f32 	%f87, [%r109+16];
	ld.shared.f32 	%f88, [%r109+28];
	ld.shared.f32 	%f89, [%r109+40];
	ld.shared.f32 	%f90, [%r109+100];
	ld.shared.f32 	%f91, [%r109+112];
	ld.shared.f32 	%f92, [%r109+124];
	ld.shared.f32 	%f93, [%r109+136];
	ld.shared.f32 	%f94, [%r109+196];
	ld.shared.f32 	%f95, [%r109+208];
	ld.shared.f32 	%f96, [%r109+220];
	ld.shared.f32 	%f97, [%r109+232];
	ld.shared.f32 	%f98, [%r109+292];
	ld.shared.f32 	%f99, [%r109+304];
	ld.shared.f32 	%f100, [%r109+316];
	ld.shared.f32 	%f101, [%r109+328];
	fma.rn.f32 	%f102, %f82, %f86, %f78;
	fma.rn.f32 	%f103, %f82, %f90, %f79;
	fma.rn.f32 	%f104, %f82, %f94, %f80;
	fma.rn.f32 	%f105, %f82, %f98, %f81;
	fma.rn.f32 	%f106, %f83, %f87, %f102;
	fma.rn.f32 	%f107, %f83, %f91, %f103;
	fma.rn.f32 	%f108, %f83, %f95, %f104;
	fma.rn.f32 	%f109, %f83, %f99, %f105;
	fma.rn.f32 	%f110, %f84, %f88, %f106;
	fma.rn.f32 	%f111, %f84, %f92, %f107;
	fma.rn.f32 	%f112, %f84, %f96, %f108;
	fma.rn.f32 	%f113, %f84, %f100, %f109;
	fma.rn.f32 	%f114, %f85, %f89, %f110;
	fma.rn.f32 	%f115, %f85, %f93, %f111;
	fma.rn.f32 	%f116, %f85, %f97, %f112;
	fma.rn.f32 	%f117, %f85, %f101, %f113;
	ld.shared.f32 	%f118, [%r11+32];
	ld.shared.f32 	%f119, [%r11+128];
	ld.shared.f32 	%f120, [%r11+224];
	ld.shared.f32 	%f121, [%r11+320];
	ld.shared.f32 	%f122, [%r109+8];
	ld.shared.f32 	%f123, [%r109+20];
	ld.shared.f32 	%f124, [%r109+32];
	ld.shared.f32 	%f125, [%r109+44];
	ld.shared.f32 	%f126, [%r109+104];
	ld.shared.f32 	%f127, [%r109+116];
	ld.shared.f32 	%f128, [%r109+128];
	ld.shared.f32 	%f129, [%r109+140];
	ld.shared.f32 	%f130, [%r109+200];
	ld.shared.f32 	%f131, [%r109+212];
	ld.shared.f32 	%f132, [%r109+224];
	ld.shared.f32 	%f133, [%r109+236];
	ld.shared.f32 	%f134, [%r109+296];
	ld.shared.f32 	%f135, [%r109+308];
	ld.shared.f32 	%f136, [%r109+320];
	ld.shared.f32 	%f137, [%r109+332];
	fma.rn.f32 	%f138, %f118, %f122, %f114;
	fma.rn.f32 	%f139, %f118, %f126, %f115;
	fma.rn.f32 	%f140, %f118, %f130, %f116;
	fma.rn.f32 	%f141, %f118, %f134, %f117;
	fma.rn.f32 	%f142, %f119, %f123, %f138;
	fma.rn.f32 	%f143, %f119, %f127, %f139;
	fma.rn.f32 	%f144, %f119, %f131, %f140;
	fma.rn.f32 	%f145, %f119, %f135, %f141;
	fma.rn.f32 	%f146, %f120, %f124, %f142;
	fma.rn.f32 	%f147, %f120, %f128, %f143;
	fma.rn.f32 	%f148, %f120, %f132, %f144;
	fma.rn.f32 	%f149, %f120, %f136, %f145;
	fma.rn.f32 	%f150, %f121, %f125, %f146;
	fma.rn.f32 	%f151, %f121, %f129, %f147;
	fma.rn.f32 	%f152, %f121, %f133, %f148;
	fma.rn.f32 	%f153, %f121, %f137, %f149;
	ld.shared.f32 	%f154, [%r11+384];
	ld.shared.f32 	%f155, [%r11+480];
	ld.shared.f32 	%f156, [%r11+576];
	ld.shared.f32 	%f157, [%r11+672];
	ld.shared.f32 	%f158, [%r109+48];
	ld.shared.f32 	%f159, [%r109+60];
	ld.shared.f32 	%f160, [%r109+72];
	ld.shared.f32 	%f161, [%r109+84];
	ld.shared.f32 	%f162, [%r109+144];
	ld.shared.f32 	%f163, [%r109+156];
	ld.shared.f32 	%f164, [%r109+168];
	ld.shared.f32 	%f165, [%r109+180];
	ld.shared.f32 	%f166, [%r109+240];
	ld.shared.f32 	%f167, [%r109+252];
	ld.shared.f32 	%f168, [%r109+264];
	ld.shared.f32 	%f169, [%r109+276];
	ld.shared.f32 	%f170, [%r109+336];
	ld.shared.f32 	%f171, [%r109+348];
	ld.shared.f32 	%f172, [%r109+360];
	ld.shared.f32 	%f173, [%r109+372];
	fma.rn.f32 	%f174, %f154, %f158, %f150;
	fma.rn.f32 	%f175, %f154, %f162, %f151;
	fma.rn.f32 	%f176, %f154, %f166, %f152;
	fma.rn.f32 	%f177, %f154, %f170, %f153;
	fma.rn.f32 	%f178, %f155, %f159, %f174;
	fma.rn.f32 	%f179, %f155, %f163, %f175;
	fma.rn.f32 	%f180, %f155, %f167, %f176;
	fma.rn.f32 	%f181, %f155, %f171, %f177;
	fma.rn.f32 	%f182, %f156, %f160, %f178;
	fma.rn.f32 	%f183, %f156, %f164, %f179;
	fma.rn.f32 	%f184, %f156, %f168, %f180;
	fma.rn.f32 	%f185, %f156, %f172, %f181;
	fma.rn.f32 	%f186, %f157, %f161, %f182;
	fma.rn.f32 	%f187, %f157, %f165, %f183;
	fma.rn.f32 	%f188, %f157, %f169, %f184;
	fma.rn.f32 	%f189, %f157, %f173, %f185;
	ld.shared.f32 	%f190, [%r11+400];
	ld.shared.f32 	%f191, [%r11+496];
	ld.shared.f32 	%f192, [%r11+592];
	ld.shared.f32 	%f193, [%r11+688];
	ld.shared.f32 	%f194, [%r109+52];
	ld.shared.f32 	%f195, [%r109+64];
	ld.shared.f32 	%f196, [%r109+76];
	ld.shared.f32 	%f197, [%r109+88];
	ld.shared.f32 	%f198, [%r109+148];
	ld.shared.f32 	%f199, [%r109+160];
	ld.shared.f32 	%f200, [%r109+172];
	ld.shared.f32 	%f201, [%r109+184];
	ld.shared.f32 	%f202, [%r109+244];
	ld.shared.f32 	%f203, [%r109+256];
	ld.shared.f32 	%f204, [%r109+268];
	ld.shared.f32 	%f205, [%r109+280];
	ld.shared.f32 	%f206, [%r109+340];
	ld.shared.f32 	%f207, [%r109+352];
	ld.shared.f32 	%f208, [%r109+364];
	ld.shared.f32 	%f209, [%r109+376];
	fma.rn.f32 	%f210, %f190, %f194, %f186;
	fma.rn.f32 	%f211, %f190, %f198, %f187;
	fma.rn.f32 	%f212, %f190, %f202, %f188;
	fma.rn.f32 	%f213, %f190, %f206, %f189;
	fma.rn.f32 	%f214, %f191, %f195, %f210;
	fma.rn.f32 	%f215, %f191, %f199, %f211;
	fma.rn.f32 	%f216, %f191, %f203, %f212;
	fma.rn.f32 	%f217, %f191, %f207, %f213;
	fma.rn.f32 	%f218, %f192, %f196, %f214;
	fma.rn.f32 	%f219, %f192, %f200, %f215;
	fma.rn.f32 	%f220, %f192, %f204, %f216;
	fma.rn.f32 	%f221, %f192, %f208, %f217;
	fma.rn.f32 	%f222, %f193, %f197, %f218;
	fma.rn.f32 	%f223, %f193, %f201, %f219;
	fma.rn.f32 	%f224, %f193, %f205, %f220;
	fma.rn.f32 	%f225, %f193, %f209, %f221;
	ld.shared.f32 	%f226, [%r11+416];
	ld.shared.f32 	%f227, [%r11+512];
	ld.shared.f32 	%f228, [%r11+608];
	ld.shared.f32 	%f229, [%r11+704];
	ld.shared.f32 	%f230, [%r109+56];
	ld.shared.f32 	%f231, [%r109+68];
	ld.shared.f32 	%f232, [%r109+80];
	ld.shared.f32 	%f233, [%r109+92];
	ld.shared.f32 	%f234, [%r109+152];
	ld.shared.f32 	%f235, [%r109+164];
	ld.shared.f32 	%f236, [%r109+176];
	ld.shared.f32 	%f237, [%r109+188];
	ld.shared.f32 	%f238, [%r109+248];
	ld.shared.f32 	%f239, [%r109+260];
	ld.shared.f32 	%f240, [%r109+272];
	ld.shared.f32 	%f241, [%r109+284];
	ld.shared.f32 	%f242, [%r109+344];
	ld.shared.f32 	%f243, [%r109+356];
	ld.shared.f32 	%f244, [%r109+368];
	ld.shared.f32 	%f245, [%r109+380];
	fma.rn.f32 	%f246, %f226, %f230, %f222;
	fma.rn.f32 	%f247, %f226, %f234, %f223;
	fma.rn.f32 	%f248, %f226, %f238, %f224;
	fma.rn.f32 	%f249, %f226, %f242, %f225;
	fma.rn.f32 	%f250, %f227, %f231, %f246;
	fma.rn.f32 	%f251, %f227, %f235, %f247;
	fma.rn.f32 	%f252, %f227, %f239, %f248;
	fma.rn.f32 	%f253, %f227, %f243, %f249;
	fma.rn.f32 	%f254, %f228, %f232, %f250;
	fma.rn.f32 	%f255, %f228, %f236, %f251;
	fma.rn.f32 	%f256, %f228, %f240, %f252;
	fma.rn.f32 	%f257, %f228, %f244, %f253;
	fma.rn.f32 	%f11, %f229, %f233, %f254;
	fma.rn.f32 	%f12, %f229, %f237, %f255;
	fma.rn.f32 	%f13, %f229, %f241, %f256;
	fma.rn.f32 	%f14, %f229, %f245, %f257;
	bar.sync 	0;
	or.pred  	%p23, %p1, %p22;
	mov.f32 	%f706, 0f00000000;
	@%p23 bra 	$L__BB0_9;
	ld.global.nc.f32 	%f706, [%rd4+-4];
$L__BB0_9:
	setp.gt.u32 	%p24, %r8, 27;
	st.shared.f32 	[%r7], %f706;
	or.pred  	%p25, %p2, %p24;
	mov.f32 	%f707, 0f00000000;
	@%p25 bra 	$L__BB0_11;
	ld.global.nc.f32 	%f707, [%rd5+-4];
$L__BB0_11:
	setp.gt.u32 	%p26, %r9, 27;
	st.shared.f32 	[%r7+4], %f707;
	or.pred  	%p27, %p3, %p26;
	mov.f32 	%f708, 0f00000000;
	@%p27 bra 	$L__BB0_13;
	mul.wide.s32 	%rd18, %r125, 4;
	add.s64 	%rd19, %rd2, %rd18;
	ld.global.nc.f32 	%f708, [%rd19+-4];
$L__BB0_13:
	add.s32 	%r113, %r93, %r3;
	setp.gt.u32 	%p28, %r113, 26;
	st.shared.f32 	[%r7+8], %f708;
	ld.global.nc.f32 	%f261, [%rd26+-32];
	st.shared.f32 	[%r10], %f261;
	ld.global.nc.f32 	%f262, [%rd26+-20];
	st.shared.f32 	[%r10+4], %f262;
	ld.global.nc.f32 	%f263, [%rd26+-8];
	st.shared.f32 	[%r10+8], %f263;
	ld.global.nc.f32 	%f264, [%rd26+4];
	st.shared.f32 	[%r10+12], %f264;
	ld.global.nc.f32 	%f265, [%rd26+16];
	st.shared.f32 	[%r10+16], %f265;
	ld.global.nc.f32 	%f266, [%rd26+28];
	st.shared.f32 	[%r10+20], %f266;
	bar.sync 	0;
	ld.shared.f32 	%f267, [%r11];
	ld.shared.f32 	%f268, [%r11+96];
	ld.shared.f32 	%f269, [%r11+192];
	ld.shared.f32 	%f270, [%r11+288];
	mov.u32 	%r114, _ZZ24default_function_kernel0E13kernel_shared;
	mad.lo.s32 	%r115, %r4, 384, %r114;
	ld.shared.f32 	%f271, [%r115];
	ld.shared.f32 	%f272, [%r115+12];
	ld.shared.f32 	%f273, [%r115+24];
	ld.shared.f32 	%f274, [%r115+36];
	ld.shared.f32 	%f275, [%r115+96];
	ld.shared.f32 	%f276, [%r115+108];
	ld.shared.f32 	%f277, [%r115+120];
	ld.shared.f32 	%f278, [%r115+132];
	ld.shared.f32 	%f279, [%r115+192];
	ld.shared.f32 	%f280, [%r115+204];
	ld.shared.f32 	%f281, [%r115+216];
	ld.shared.f32 	%f282, [%r115+228];
	ld.shared.f32 	%f283, [%r115+288];
	ld.shared.f32 	%f284, [%r115+300];
	ld.shared.f32 	%f285, [%r115+312];
	ld.shared.f32 	%f286, [%r115+324];
	fma.rn.f32 	%f287, %f267, %f271, %f11;
	fma.rn.f32 	%f288, %f267, %f275, %f12;
	fma.rn.f32 	%f289, %f267, %f279, %f13;
	fma.rn.f32 	%f290, %f267, %f283, %f14;
	fma.rn.f32 	%f291, %f268, %f272, %f287;
	fma.rn.f32 	%f292, %f268, %f276, %f288;
	fma.rn.f32 	%f293, %f268, %f280, %f289;
	fma.rn.f32 	%f294, %f268, %f284, %f290;
	fma.rn.f32 	%f295, %f269, %f273, %f291;
	fma.rn.f32 	%f296, %f269, %f277, %f292;
	fma.rn.f32 	%f297, %f269, %f281, %f293;
	fma.rn.f32 	%f298, %f269, %f285, %f294;
	fma.rn.f32 	%f299, %f270, %f274, %f295;
	fma.rn.f32 	%f300, %f270, %f278, %f296;
	fma.rn.f32 	%f301, %f270, %f282, %f297;
	fma.rn.f32 	%f302, %f270, %f286, %f298;
	ld.shared.f32 	%f303, [%r11+16];
	ld.shared.f32 	%f304, [%r11+112];
	ld.shared.f32 	%f305, [%r11+208];
	ld.shared.f32 	%f306, [%r11+304];
	ld.shared.f32 	%f307, [%r115+4];
	ld.shared.f32 	%f308, [%r115+16];
	ld.shared.f32 	%f309, [%r115+28];
	ld.shared.f32 	%f310, [%r115+40];
	ld.shared.f32 	%f311, [%r115+100];
	ld.shared.f32 	%f312, [%r115+112];
	ld.shared.f32 	%f313, [%r115+124];
	ld.shared.f32 	%f314, [%r115+136];
	ld.shared.f32 	%f315, [%r115+196];
	ld.shared.f32 	%f316, [%r115+208];
	ld.shared.f32 	%f317, [%r115+220];
	ld.shared.f32 	%f318, [%r115+232];
	ld.shared.f32 	%f319, [%r115+292];
	ld.shared.f32 	%f320, [%r115+304];
	ld.shared.f32 	%f321, [%r115+316];
	ld.shared.f32 	%f322, [%r115+328];
	fma.rn.f32 	%f323, %f303, %f307, %f299;
	fma.rn.f32 	%f324, %f303, %f311, %f300;
	fma.rn.f32 	%f325, %f303, %f315, %f301;
	fma.rn.f32 	%f326, %f303, %f319, %f302;
	fma.rn.f32 	%f327, %f304, %f308, %f323;
	fma.rn.f32 	%f328, %f304, %f312, %f324;
	fma.rn.f32 	%f329, %f304, %f316, %f325;
	fma.rn.f32 	%f330, %f304, %f320, %f326;
	fma.rn.f32 	%f331, %f305, %f309, %f327;
	fma.rn.f32 	%f332, %f305, %f313, %f328;
	fma.rn.f32 	%f333, %f305, %f317, %f329;
	fma.rn.f32 	%f334, %f305, %f321, %f330;
	fma.rn.f32 	%f335, %f306, %f310, %f331;
	fma.rn.f32 	%f336, %f306, %f314, %f332;
	fma.rn.f32 	%f337, %f306, %f318, %f333;
	fma.rn.f32 	%f338, %f306, %f322, %f334;
	ld.shared.f32 	%f339, [%r11+32];
	ld.shared.f32 	%f340, [%r11+128];
	ld.shared.f32 	%f341, [%r11+224];
	ld.shared.f32 	%f342, [%r11+320];
	ld.shared.f32 	%f343, [%r115+8];
	ld.shared.f32 	%f344, [%r115+20];
	ld.shared.f32 	%f345, [%r115+32];
	ld.shared.f32 	%f346, [%r115+44];
	ld.shared.f32 	%f347, [%r115+104];
	ld.shared.f32 	%f348, [%r115+116];
	ld.shared.f32 	%f349, [%r115+128];
	ld.shared.f32 	%f350, [%r115+140];
	ld.shared.f32 	%f351, [%r115+200];
	ld.shared.f32 	%f352, [%r115+212];
	ld.shared.f32 	%f353, [%r115+224];
	ld.shared.f32 	%f354, [%r115+236];
	ld.shared.f32 	%f355, [%r115+296];
	ld.shared.f32 	%f356, [%r115+308];
	ld.shared.f32 	%f357, [%r115+320];
	ld.shared.f32 	%f358, [%r115+332];
	fma.rn.f32 	%f359, %f339, %f343, %f335;
	fma.rn.f32 	%f360, %f339, %f347, %f336;
	fma.rn.f32 	%f361, %f339, %f351, %f337;
	fma.rn.f32 	%f362, %f339, %f355, %f338;
	fma.rn.f32 	%f363, %f340, %f344, %f359;
	fma.rn.f32 	%f364, %f340, %f348, %f360;
	fma.rn.f32 	%f365, %f340, %f352, %f361;
	fma.rn.f32 	%f366, %f340, %f356, %f362;
	fma.rn.f32 	%f367, %f341, %f345, %f363;
	fma.rn.f32 	%f368, %f341, %f349, %f364;
	fma.rn.f32 	%f369, %f341, %f353, %f365;
	fma.rn.f32 	%f370, %f341, %f357, %f366;
	fma.rn.f32 	%f371, %f342, %f346, %f367;
	fma.rn.f32 	%f372, %f342, %f350, %f368;
	fma.rn.f32 	%f373, %f342, %f354, %f369;
	fma.rn.f32 	%f374, %f342, %f358, %f370;
	ld.shared.f32 	%f375, [%r11+384];
	ld.shared.f32 	%f376, [%r11+480];
	ld.shared.f32 	%f377, [%r11+576];
	ld.shared.f32 	%f378, [%r11+672];
	ld.shared.f32 	%f379, [%r115+48];
	ld.shared.f32 	%f380, [%r115+60];
	ld.shared.f32 	%f381, [%r115+72];
	ld.shared.f32 	%f382, [%r115+84];
	ld.shared.f32 	%f383, [%r115+144];
	ld.shared.f32 	%f384, [%r115+156];
	ld.shared.f32 	%f385, [%r115+168];
	ld.shared.f32 	%f386, [%r115+180];
	ld.shared.f32 	%f387, [%r115+240];
	ld.shared.f32 	%f388, [%r115+252];
	ld.shared.f32 	%f389, [%r115+264];
	ld.shared.f32 	%f390, [%r115+276];
	ld.shared.f32 	%f391, [%r115+336];
	ld.shared.f32 	%f392, [%r115+348];
	ld.shared.f32 	%f393, [%r115+360];
	ld.shared.f32 	%f394, [%r115+372];
	fma.rn.f32 	%f395, %f375, %f379, %f371;
	fma.rn.f32 	%f396, %f375, %f383, %f372;
	fma.rn.f32 	%f397, %f375, %f387, %f373;
	fma.rn.f32 	%f398, %f375, %f391, %f374;
	fma.rn.f32 	%f399, %f376, %f380, %f395;
	fma.rn.f32 	%f400, %f376, %f384, %f396;
	fma.rn.f32 	%f401, %f376, %f388, %f397;
	fma.rn.f32 	%f402, %f376, %f392, %f398;
	fma.rn.f32 	%f403, %f377, %f381, %f399;
	fma.rn.f32 	%f404, %f377, %f385, %f400;
	fma.rn.f32 	%f405, %f377, %f389, %f401;
	fma.rn.f32 	%f406, %f377, %f393, %f402;
	fma.rn.f32 	%f407, %f378, %f382, %f403;
	fma.rn.f32 	%f408, %f378, %f386, %f404;
	fma.rn.f32 	%f409, %f378, %f390, %f405;
	fma.rn.f32 	%f410, %f378, %f394, %f406;
	ld.shared.f32 	%f411, [%r11+400];
	ld.shared.f32 	%f412, [%r11+496];
	ld.shared.f32 	%f413, [%r11+592];
	ld.shared.f32 	%f414, [%r11+688];
	ld.shared.f32 	%f415, [%r115+52];
	ld.shared.f32 	%f416, [%r115+64];
	ld.shared.f32 	%f417, [%r115+76];
	ld.shared.f32 	%f418, [%r115+88];
	ld.shared.f32 	%f419, [%r115+148];
	ld.shared.f32 	%f420, [%r115+160];
	ld.shared.f32 	%f421, [%r115+172];
	ld.shared.f32 	%f422, [%r115+184];
	ld.shared.f32 	%f423, [%r115+244];
	ld.shared.f32 	%f424, [%r115+256];
	ld.shared.f32 	%f425, [%r115+268];
	ld.shared.f32 	%f426, [%r115+280];
	ld.shared.f32 	%f427, [%r115+340];
	ld.shared.f32 	%f428, [%r115+352];
	ld.shared.f32 	%f429, [%r115+364];
	ld.shared.f32 	%f430, [%r115+376];
	fma.rn.f32 	%f431, %f411, %f415, %f407;
	fma.rn.f32 	%f432, %f411, %f419, %f408;
	fma.rn.f32 	%f433, %f411, %f423, %f409;
	fma.rn.f32 	%f434, %f411, %f427, %f410;
	fma.rn.f32 	%f435, %f412, %f416, %f431;
	fma.rn.f32 	%f436, %f412, %f420, %f432;
	fma.rn.f32 	%f437, %f412, %f424, %f433;
	fma.rn.f32 	%f438, %f412, %f428, %f434;
	fma.rn.f32 	%f439, %f413, %f417, %f435;
	fma.rn.f32 	%f440, %f413, %f421, %f436;
	fma.rn.f32 	%f441, %f413, %f425, %f437;
	fma.rn.f32 	%f442, %f413, %f429, %f438;
	fma.rn.f32 	%f443, %f414, %f418, %f439;
	fma.rn.f32 	%f444, %f414, %f422, %f440;
	fma.rn.f32 	%f445, %f414, %f426, %f441;
	fma.rn.f32 	%f446, %f414, %f430, %f442;
	ld.shared.f32 	%f447, [%r11+416];
	ld.shared.f32 	%f448, [%r11+512];
	ld.shared.f32 	%f449, [%r11+608];
	ld.shared.f32 	%f450, [%r11+704];
	ld.shared.f32 	%f451, [%r115+56];
	ld.shared.f32 	%f452, [%r115+68];
	ld.shared.f32 	%f453, [%r115+80];
	ld.shared.f32 	%f454, [%r115+92];
	ld.shared.f32 	%f455, [%r115+152];
	ld.shared.f32 	%f456, [%r115+164];
	ld.shared.f32 	%f457, [%r115+176];
	ld.shared.f32 	%f458, [%r115+188];
	ld.shared.f32 	%f459, [%r115+248];
	ld.shared.f32 	%f460, [%r115+260];
	ld.shared.f32 	%f461, [%r115+272];
	ld.shared.f32 	%f462, [%r115+284];
	ld.shared.f32 	%f463, [%r115+344];
	ld.shared.f32 	%f464, [%r115+356];
	ld.shared.f32 	%f465, [%r115+368];
	ld.shared.f32 	%f466, [%r115+380];
	fma.rn.f32 	%f467, %f447, %f451, %f443;
	fma.rn.f32 	%f468, %f447, %f455, %f444;
	fma.rn.f32 	%f469, %f447, %f459, %f445;
	fma.rn.f32 	%f470, %f447, %f463, %f446;
	fma.rn.f32 	%f471, %f448, %f452, %f467;
	fma.rn.f32 	%f472, %f448, %f456, %f468;
	fma.rn.f32 	%f473, %f448, %f460, %f469;
	fma.rn.f32 	%f474, %f448, %f464, %f470;
	fma.rn.f32 	%f475, %f449, %f453, %f471;
	fma.rn.f32 	%f476, %f449, %f457, %f472;
	fma.rn.f32 	%f477, %f449, %f461, %f473;
	fma.rn.f32 	%f478, %f449, %f465, %f474;
	fma.rn.f32 	%f21, %f450, %f454, %f475;
	fma.rn.f32 	%f22, %f450, %f458, %f476;
	fma.rn.f32 	%f23, %f450, %f462, %f477;
	fma.rn.f32 	%f24, %f450, %f466, %f478;
	bar.sync 	0;
	or.pred  	%p29, %p1, %p28;
	mov.f32 	%f709, 0f00000000;
	@%p29 bra 	$L__BB0_15;
	ld.global.nc.f32 	%f709, [%rd4];
$L__BB0_15:
	setp.gt.u32 	%p30, %r8, 26;
	st.shared.f32 	[%r7], %f709;
	or.pred  	%p31, %p2, %p30;
	mov.f32 	%f710, 0f00000000;
	@%p31 bra 	$L__BB0_17;
	ld.global.nc.f32 	%f710, [%rd5];
$L__BB0_17:
	setp.gt.u32 	%p32, %r9, 26;
	st.shared.f32 	[%r7+4], %f710;
	or.pred  	%p33, %p3, %p32;
	mov.f32 	%f711, 0f00000000;
	@%p33 bra 	$L__BB0_19;
	mul.wide.s32 	%rd20, %r125, 4;
	add.s64 	%rd21, %rd2, %rd20;
	ld.global.nc.f32 	%f711, [%rd21];
$L__BB0_19:
	st.shared.f32 	[%r7+8], %f711;
	ld.global.nc.f32 	%f481, [%rd26+-28];
	st.shared.f32 	[%r10], %f481;
	ld.global.nc.f32 	%f482, [%rd26+-16];
	st.shared.f32 	[%r10+4], %f482;
	ld.global.nc.f32 	%f483, [%rd26+-4];
	st.shared.f32 	[%r10+8], %f483;
	ld.global.nc.f32 	%f484, [%rd26+8];
	st.shared.f32 	[%r10+12], %f484;
	ld.global.nc.f32 	%f485, [%rd26+20];
	st.shared.f32 	[%r10+16], %f485;
	ld.global.nc.f32 	%f486, [%rd26+32];
	st.shared.f32 	[%r10+20], %f486;
	bar.sync 	0;
	ld.shared.f32 	%f487, [%r11];
	ld.shared.f32 	%f488, [%r11+96];
	ld.shared.f32 	%f489, [%r11+192];
	ld.shared.f32 	%f490, [%r11+288];
	mov.u32 	%r116, _ZZ24default_function_kernel0E13kernel_shared;
	mad.lo.s32 	%r117, %r4, 384, %r116;
	ld.shared.f32 	%f491, [%r117];
	ld.shared.f32 	%f492, [%r117+12];
	ld.shared.f32 	%f493, [%r117+24];
	ld.shared.f32 	%f494, [%r117+36];
	ld.shared.f32 	%f495, [%r117+96];
	ld.shared.f32 	%f496, [%r117+108];
	ld.shared.f32 	%f497, [%r117+120];
	ld.shared.f32 	%f498, [%r117+132];
	ld.shared.f32 	%f499, [%r117+192];
	ld.shared.f32 	%f500, [%r117+204];
	ld.shared.f32 	%f501, [%r117+216];
	ld.shared.f32 	%f502, [%r117+228];
	ld.shared.f32 	%f503, [%r117+288];
	ld.shared.f32 	%f504, [%r117+300];
	ld.shared.f32 	%f505, [%r117+312];
	ld.shared.f32 	%f506, [%r117+324];
	fma.rn.f32 	%f507, %f487, %f491, %f21;
	fma.rn.f32 	%f508, %f487, %f495, %f22;
	fma.rn.f32 	%f509, %f487, %f499, %f23;
	fma.rn.f32 	%f510, %f487, %f503, %f24;
	fma.rn.f32 	%f511, %f488, %f492, %f507;
	fma.rn.f32 	%f512, %f488, %f496, %f508;
	fma.rn.f32 	%f513, %f488, %f500, %f509;
	fma.rn.f32 	%f514, %f488, %f504, %f510;
	fma.rn.f32 	%f515, %f489, %f493, %f511;
	fma.rn.f32 	%f516, %f489, %f497, %f512;
	fma.rn.f32 	%f517, %f489, %f501, %f513;
	fma.rn.f32 	%f518, %f489, %f505, %f514;
	fma.rn.f32 	%f519, %f490, %f494, %f515;
	fma.rn.f32 	%f520, %f490, %f498, %f516;
	fma.rn.f32 	%f521, %f490, %f502, %f517;
	fma.rn.f32 	%f522, %f490, %f506, %f518;
	ld.shared.f32 	%f523, [%r11+16];
	ld.shared.f32 	%f524, [%r11+112];
	ld.shared.f32 	%f525, [%r11+208];
	ld.shared.f32 	%f526, [%r11+304];
	ld.shared.f32 	%f527, [%r117+4];
	ld.shared.f32 	%f528, [%r117+16];
	ld.shared.f32 	%f529, [%r117+28];
	ld.shared.f32 	%f530, [%r117+40];
	ld.shared.f32 	%f531, [%r117+100];
	ld.shared.f32 	%f532, [%r117+112];
	ld.shared.f32 	%f533, [%r117+124];
	ld.shared.f32 	%f534, [%r117+136];
	ld.shared.f32 	%f535, [%r117+196];
	ld.shared.f32 	%f536, [%r117+208];
	ld.shared.f32 	%f537, [%r117+220];
	ld.shared.f32 	%f538, [%r117+232];
	ld.shared.f32 	%f539, [%r117+292];
	ld.shared.f32 	%f540, [%r117+304];
	ld.shared.f32 	%f541, [%r117+316];
	ld.shared.f32 	%f542, [%r117+328];
	fma.rn.f32 	%f543, %f523, %f527, %f519;
	fma.rn.f32 	%f544, %f523, %f531, %f520;
	fma.rn.f32 	%f545, %f523, %f535, %f521;
	fma.rn.f32 	%f546, %f523, %f539, %f522;
	fma.rn.f32 	%f547, %f524, %f528, %f543;
	fma.rn.f32 	%f548, %f524, %f532, %f544;
	fma.rn.f32 	%f549, %f524, %f536, %f545;
	fma.rn.f32 	%f550, %f524, %f540, %f546;
	fma.rn.f32 	%f551, %f525, %f529, %f547;
	fma.rn.f32 	%f552, %f525, %f533, %f548;
	fma.rn.f32 	%f553, %f525, %f537, %f549;
	fma.rn.f32 	%f554, %f525, %f541, %f550;
	fma.rn.f32 	%f555, %f526, %f530, %f551;
	fma.rn.f32 	%f556, %f526, %f534, %f552;
	fma.rn.f32 	%f557, %f526, %f538, %f553;
	fma.rn.f32 	%f558, %f526, %f542, %f554;
	ld.shared.f32 	%f559, [%r11+32];
	ld.shared.f32 	%f560, [%r11+128];
	ld.shared.f32 	%f561, [%r11+224];
	ld.shared.f32 	%f562, [%r11+320];
	ld.shared.f32 	%f563, [%r117+8];
	ld.shared.f32 	%f564, [%r117+20];
	ld.shared.f32 	%f565, [%r117+32];
	ld.shared.f32 	%f566, [%r117+44];
	ld.shared.f32 	%f567, [%r117+104];
	ld.shared.f32 	%f568, [%r117+116];
	ld.shared.f32 	%f569, [%r117+128];
	ld.shared.f32 	%f570, [%r117+140];
	ld.shared.f32 	%f571, [%r117+200];
	ld.shared.f32 	%f572, [%r117+212];
	ld.shared.f32 	%f573, [%r117+224];
	ld.shared.f32 	%f574, [%r117+236];
	ld.shared.f32 	%f575, [%r117+296];
	ld.shared.f32 	%f576, [%r117+308];
	ld.shared.f32 	%f577, [%r117+320];
	ld.shared.f32 	%f578, [%r117+332];
	fma.rn.f32 	%f579, %f559, %f563, %f555;
	fma.rn.f32 	%f580, %f559, %f567, %f556;
	fma.rn.f32 	%f581, %f559, %f571, %f557;
	fma.rn.f32 	%f582, %f559, %f575, %f558;
	fma.rn.f32 	%f583, %f560, %f564, %f579;
	fma.rn.f32 	%f584, %f560, %f568, %f580;
	fma.rn.f32 	%f585, %f560, %f572, %f581;
	fma.rn.f32 	%f586, %f560, %f576, %f582;
	fma.rn.f32 	%f587, %f561, %f565, %f583;
	fma.rn.f32 	%f588, %f561, %f569, %f584;
	fma.rn.f32 	%f589, %f561, %f573, %f585;
	fma.rn.f32 	%f590, %f561, %f577, %f586;
	fma.rn.f32 	%f591, %f562, %f566, %f587;
	fma.rn.f32 	%f592, %f562, %f570, %f588;
	fma.rn.f32 	%f593, %f562, %f574, %f589;
	fma.rn.f32 	%f594, %f562, %f578, %f590;
	ld.shared.f32 	%f595, [%r11+384];
	ld.shared.f32 	%f596, [%r11+480];
	ld.shared.f32 	%f597, [%r11+576];
	ld.shared.f32 	%f598, [%r11+672];
	ld.shared.f32 	%f599, [%r117+48];
	ld.shared.f32 	%f600, [%r117+60];
	ld.shared.f32 	%f601, [%r117+72];
	ld.shared.f32 	%f602, [%r117+84];
	ld.shared.f32 	%f603, [%r117+144];
	ld.shared.f32 	%f604, [%r117+156];
	ld.shared.f32 	%f605, [%r117+168];
	ld.shared.f32 	%f606, [%r117+180];
	ld.shared.f32 	%f607, [%r117+240];
	ld.shared.f32 	%f608, [%r117+252];
	ld.shared.f32 	%f609, [%r117+264];
	ld.shared.f32 	%f610, [%r117+276];
	ld.shared.f32 	%f611, [%r117+336];
	ld.shared.f32 	%f612, [%r117+348];
	ld.shared.f32 	%f613, [%r117+360];
	ld.shared.f32 	%f614, [%r117+372];
	fma.rn.f32 	%f615, %f595, %f599, %f591;
	fma.rn.f32 	%f616, %f595, %f603, %f592;
	fma.rn.f32 	%f617, %f595, %f607, %f593;
	fma.rn.f32 	%f618, %f595, %f611, %f594;
	fma.rn.f32 	%f619, %f596, %f600, %f615;
	fma.rn.f32 	%f620, %f596, %f604, %f616;
	fma.rn.f32 	%f621, %f596, %f608, %f617;
	fma.rn.f32 	%f622, %f596, %f612, %f618;
	fma.rn.f32 	%f623, %f597, %f601, %f619;
	fma.rn.f32 	%f624, %f597, %f605, %f620;
	fma.rn.f32 	%f625, %f597, %f609, %f621;
	fma.rn.f32 	%f626, %f597, %f613, %f622;
	fma.rn.f32 	%f627, %f598, %f602, %f623;
	fma.rn.f32 	%f628, %f598, %f606, %f624;
	fma.rn.f32 	%f629, %f598, %f610, %f625;
	fma.rn.f32 	%f630, %f598, %f614, %f626;
	ld.shared.f32 	%f631, [%r11+400];
	ld.shared.f32 	%f632, [%r11+496];
	ld.shared.f32 	%f633, [%r11+592];
	ld.shared.f32 	%f634, [%r11+688];
	ld.shared.f32 	%f635, [%r117+52];
	ld.shared.f32 	%f636, [%r117+64];
	ld.shared.f32 	%f637, [%r117+76];
	ld.shared.f32 	%f638, [%r117+88];
	ld.shared.f32 	%f639, [%r117+148];
	ld.shared.f32 	%f640, [%r117+160];
	ld.shared.f32 	%f641, [%r117+172];
	ld.shared.f32 	%f642, [%r117+184];
	ld.shared.f32 	%f643, [%r117+244];
	ld.shared.f32 	%f644, [%r117+256];
	ld.shared.f32 	%f645, [%r117+268];
	ld.shared.f32 	%f646, [%r117+280];
	ld.shared.f32 	%f647, [%r117+340];
	ld.shared.f32 	%f648, [%r117+352];
	ld.shared.f32 	%f649, [%r117+364];
	ld.shared.f32 	%f650, [%r117+376];
	fma.rn.f32 	%f651, %f631, %f635, %f627;
	fma.rn.f32 	%f652, %f631, %f639, %f628;
	fma.rn.f32 	%f653, %f631, %f643, %f629;
	fma.rn.f32 	%f654, %f631, %f647, %f630;
	fma.rn.f32 	%f655, %f632, %f636, %f651;
	fma.rn.f32 	%f656, %f632, %f640, %f652;
	fma.rn.f32 	%f657, %f632, %f644, %f653;
	fma.rn.f32 	%f658, %f632, %f648, %f654;
	fma.rn.f32 	%f659, %f633, %f637, %f655;
	fma.rn.f32 	%f660, %f633, %f641, %f656;
	fma.rn.f32 	%f661, %f633, %f645, %f657;
	fma.rn.f32 	%f662, %f633, %f649, %f658;
	fma.rn.f32 	%f663, %f634, %f638, %f659;
	fma.rn.f32 	%f664, %f634, %f642, %f660;
	fma.rn.f32 	%f665, %f634, %f646, %f661;
	fma.rn.f32 	%f666, %f634, %f650, %f662;
	ld.shared.f32 	%f667, [%r11+416];
	ld.shared.f32 	%f668, [%r11+512];
	ld.shared.f32 	%f669, [%r11+608];
	ld.shared.f32 	%f670, [%r11+704];
	ld.shared.f32 	%f671, [%r117+56];
	ld.shared.f32 	%f672, [%r117+68];
	ld.shared.f32 	%f673, [%r117+80];
	ld.shared.f32 	%f674, [%r117+92];
	ld.shared.f32 	%f675, [%r117+152];
	ld.shared.f32 	%f676, [%r117+164];
	ld.shared.f32 	%f677, [%r117+176];
	ld.shared.f32 	%f678, [%r117+188];
	ld.shared.f32 	%f679, [%r117+248];
	ld.shared.f32 	%f680, [%r117+260];
	ld.shared.f32 	%f681, [%r117+272];
	ld.shared.f32 	%f682, [%r117+284];
	ld.shared.f32 	%f683, [%r117+344];
	ld.shared.f32 	%f684, [%r117+356];
	ld.shared.f32 	%f685, [%r117+368];
	ld.shared.f32 	%f686, [%r117+380];
	fma.rn.f32 	%f687, %f667, %f671, %f663;
	fma.rn.f32 	%f688, %f667, %f675, %f664;
	fma.rn.f32 	%f689, %f667, %f679, %f665;
	fma.rn.f32 	%f690, %f667, %f683, %f666;
	fma.rn.f32 	%f691, %f668, %f672, %f687;
	fma.rn.f32 	%f692, %f668, %f676, %f688;
	fma.rn.f32 	%f693, %f668, %f680, %f689;
	fma.rn.f32 	%f694, %f668, %f684, %f690;
	fma.rn.f32 	%f695, %f669, %f673, %f691;
	fma.rn.f32 	%f696, %f669, %f677, %f692;
	fma.rn.f32 	%f697, %f669, %f681, %f693;
	fma.rn.f32 	%f698, %f669, %f685, %f694;
	fma.rn.f32 	%f702, %f670, %f674, %f695;
	fma.rn.f32 	%f701, %f670, %f678, %f696;
	fma.rn.f32 	%f700, %f670, %f682, %f697;
	fma.rn.f32 	%f699, %f670, %f686, %f698;
	add.s32 	%r126, %r126, 1;
	add.s64 	%rd26, %rd26, 288;
	add.s32 	%r125, %r125, 6272;
	add.s32 	%r124, %r124, 6272;
	add.s32 	%r123, %r123, 6272;
	setp.ne.s32 	%p34, %r126, 4;
	@%p34 bra 	$L__BB0_1;
	ld.param.u64 	%rd25, [default_function_kernel0_param_2];
	mad.lo.s32 	%r118, %r4, 3136, %r2;
	mad.lo.s32 	%r119, %r6, 12544, %r118;
	add.s32 	%r120, %r119, %r5;
	mad.lo.s32 	%r121, %r1, 28, %r120;
	add.s32 	%r122, %r121, %r3;
	cvta.to.global.u64 	%rd22, %rd25;
	mul.wide.u32 	%rd23, %r122, 4;
	add.s64 	%rd24, %rd22, %rd23;
	st.global.f32 	[%rd24], %f702;
	st.global.f32 	[%rd24+3136], %f701;
	st.global.f32 	[%rd24+6272], %f700;
	st.global.f32 	[%rd24+9408], %f699;
	ret;

}


// ===== COMPILED SASS (sm_100) =====

	.target	sm_100

	.elftype	@"ET_EXEC"


//--------------------- .note.nv.tkinfo           --------------------------
	.section	.note.nv.tkinfo,"",@"SHT_NOTE"
	.sectionflags	@"SHF_NOTE_NV_TKINFO"
	.tkinfo
        /*0018*/ 	.word	0x00000002
        /*0030*/ 	.string	""
        /*0030*/ 	.string	"ptxas"
        /*0030*/ 	.string	"Cuda compilation tools, release 13.0, V13.0.88"
        /*0030*/ 	.string	"Build cuda_13.0.r13.0/compiler.36424714_0"
        /*0030*/ 	.string	"-arch sm_100 -m 64 "



//--------------------- .note.nv.cuinfo           --------------------------
	.section	.note.nv.cuinfo,"",@"SHT_NOTE"
	.sectionflags	@"SHF_NOTE_NV_CUINFO"
        /*0018*/ 	.short	0x0002
        /*001a*/ 	.short	0x0064
        /*001c*/ 	.short	0x0082
	.zero		2


//--------------------- .nv.info                  --------------------------
	.section	.nv.info,"",@"SHT_CUDA_INFO"
	.align	4


	//----- nvinfo : EIATTR_REGCOUNT
	.align		4
        /*0000*/ 	.byte	0x04, 0x2f
        /*0002*/ 	.short	(.L_1 - .L_0)
	.align		4
.L_0:
        /*0004*/ 	.word	index@(default_function_kernel0)
        /*0008*/ 	.word	0x00000046


	//----- nvinfo : EIATTR_FRAME_SIZE
	.align		4
.L_1:
        /*000c*/ 	.byte	0x04, 0x11
        /*000e*/ 	.short	(.L_3 - .L_2)
	.align		4
.L_2:
        /*0010*/ 	.word	index@(default_function_kernel0)
        /*0014*/ 	.word	0x00000000


	//----- nvinfo : EIATTR_MIN_STACK_SIZE
	.align		4
.L_3:
        /*0018*/ 	.byte	0x04, 0x12
        /*001a*/ 	.short	(.L_5 - .L_4)
	.align		4
.L_4:
        /*001c*/ 	.word	index@(default_function_kernel0)
        /*0020*/ 	.word	0x00000000
.L_5:


//--------------------- .nv.compat                --------------------------
	.section	.nv.compat,"",@"SHT_CUDA_COMPAT_INFO"
	.align	4
        /*0000*/ 	.byte	0x02, 0x09, 0x00, 0x00, 0x02, 0x02, 0x01, 0x00, 0x02, 0x05, 0x05, 0x00, 0x03, 0x07, 0x01, 0x01
        /*0010*/ 	.byte	0x02, 0x03, 0x00, 0x00, 0x02, 0x06, 0x01, 0x00, 0x04, 0x0b, 0x08, 0x00, 0x09, 0x00, 0x00, 0x00
        /*0020*/ 	.byte	0x00, 0x00, 0x00, 0x00


//--------------------- .nv.info.default_function_kernel0 --------------------------
	.section	.nv.info.default_function_kernel0,"",@"SHT_CUDA_INFO"
	.sectionflags	@""
	.align	4


	//----- nvinfo : EIATTR_CUDA_API_VERSION
	.align		4
        /*0000*/ 	.byte	0x04, 0x37
        /*0002*/ 	.short	(.L_7 - .L_6)
.L_6:
        /*0004*/ 	.word	0x00000082


	//----- nvinfo : EIATTR_KPARAM_INFO
	.align		4
.L_7:
        /*0008*/ 	.byte	0x04, 0x17
        /*000a*/ 	.short	(.L_9 - .L_8)
.L_8:
        /*000c*/ 	.word	0x00000000
        /*0010*/ 	.short	0x0002
        /*0012*/ 	.short	0x0010
        /*0014*/ 	.byte	0x00, 0xf5, 0x21, 0x00


	//----- nvinfo : EIATTR_KPARAM_INFO
	.align		4
.L_9:
        /*0018*/ 	.byte	0x04, 0x17
        /*001a*/ 	.short	(.L_11 - .L_10)
.L_10:
        /*001c*/ 	.word	0x00000000
        /*0020*/ 	.short	0x0001
        /*0022*/ 	.short	0x0008
        /*0024*/ 	.byte	0x00, 0xf5, 0x21, 0x00


	//----- nvinfo : EIATTR_KPARAM_INFO
	.align		4
.L_11:
        /*0028*/ 	.byte	0x04, 0x17
        /*002a*/ 	.short	(.L_13 - .L_12)
.L_12:
        /*002c*/ 	.word	0x00000000
        /*0030*/ 	.short	0x0000
        /*0032*/ 	.short	0x0000
        /*0034*/ 	.byte	0x00, 0xf5, 0x21, 0x00


	//----- nvinfo : EIATTR_SPARSE_MMA_MASK
	.align		4
.L_13:
        /*0038*/ 	.byte	0x03, 0x50
        /*003a*/ 	.short	0x0000


	//----- nvinfo : EIATTR_MAXREG_COUNT
	.align		4
        /*003c*/ 	.byte	0x03, 0x1b
        /*003e*/ 	.short	0x00ff


	//----- nvinfo : EIATTR_NUM_BARRIERS
	.align		4
        /*0040*/ 	.byte	0x02, 0x4c
        /*0042*/ 	.byte	0x01
	.zero		1


	//----- nvinfo : EIATTR_MERCURY_ISA_VERSION
	.align		4
        /*0044*/ 	.byte	0x03, 0x5f
        /*0046*/ 	.short	0x0101


	//----- nvinfo : EIATTR_VRC_CTA_INIT_COUNT
	.align		4
        /*0048*/ 	.byte	0x02, 0x4a
	.zero		1
	.zero		1


	//----- nvinfo : EIATTR_EXIT_INSTR_OFFSETS
	.align		4
        /*004c*/ 	.byte	0x04, 0x1c
        /*004e*/ 	.short	(.L_15 - .L_14)


	//   ....[0]....
.L_14:
        /*0050*/ 	.word	0x000029c0


	//----- nvinfo : EIATTR_CBANK_PARAM_SIZE
	.align		4
.L_15:
        /*0054*/ 	.byte	0x03, 0x19
        /*0056*/ 	.short	0x0018


	//----- nvinfo : EIATTR_PARAM_CBANK
	.align		4
        /*0058*/ 	.byte	0x04, 0x0a
        /*005a*/ 	.short	(.L_17 - .L_16)
	.align		4
.L_16:
        /*005c*/ 	.word	index@(.nv.constant0.default_function_kernel0)
        /*0060*/ 	.short	0x0380
        /*0062*/ 	.short	0x0018


	//----- nvinfo : EIATTR_SW_WAR
	.align		4
.L_17:
        /*0064*/ 	.byte	0x04, 0x36
        /*0066*/ 	.short	(.L_19 - .L_18)
.L_18:
        /*0068*/ 	.word	0x00000008
.L_19:


//--------------------- .nv.callgraph             --------------------------
	.section	.nv.callgraph,"",@"SHT_CUDA_CALLGRAPH"
	.align	4
	.sectionentsize	8
	.align		4
        /*0000*/ 	.word	0x00000000
	.align		4
        /*0004*/ 	.word	0xffffffff
	.align		4
        /*0008*/ 	.word	0x00000000
	.align		4
        /*000c*/ 	.word	0xfffffffe
	.align		4
        /*0010*/ 	.word	0x00000000
	.align		4
        /*0014*/ 	.word	0xfffffffd
	.align		4
        /*0018*/ 	.word	0x00000000
	.align		4
        /*001c*/ 	.word	0xfffffffc


//--------------------- .text.default_function_kernel0 --------------------------
	.section	.text.default_function_kernel0,"ax",@progbits
	.align	128
        .global         default_function_kernel0
        .type           default_function_kernel0,@function
        .size           default_function_kernel0,(.L_x_2 - default_function_kernel0)
        .other          default_function_kernel0,@"STO_CUDA_ENTRY STV_DEFAULT"
default_function_kernel0:
.text.default_function_kernel0:
[----:B------:R-:W-:Y:S01]  /*0000*/  LDC R1, c[0x0][0x37c] ;  /* 0x0000df00ff017b82 */ /* 0x000fe20000000800 */
[----:B------:R-:W0:Y:S07]  /*0010*/  S2R R7, SR_TID.Y ;  /* 0x0000000000077919 */ /* 0x000e2e0000002200 */
[----:B------:R-:W1:Y:S01]  /*0020*/  S2UR UR5, SR_CgaCtaId ;  /* 0x00000000000579c3 */ /* 0x000e620000008800 */
[----:B------:R-:W2:Y:S01]  /*0030*/  LDCU.64 UR6, c[0x0][0x380] ;  /* 0x00007000ff0677ac */ /* 0x000ea20008000a00 */
[----:B------:R-:W3:Y:S01]  /*0040*/  S2R R2, SR_TID.X ;  /* 0x0000000000027919 */ /* 0x000ee20000002100 */
[----:B------:R-:W-:Y:S01]  /*0050*/  UMOV UR4, 0x400 ;  /* 0x0000040000047882 */ /* 0x000fe20000000000 */
[----:B------:R-:W4:Y:S01]  /*0060*/  LDCU.64 UR10, c[0x0][0x358] ;  /* 0x00006b00ff0a77ac */ /* 0x000f220008000a00 */
[----:B------:R-:W5:Y:S01]  /*0070*/  S2R R62, SR_CTAID.X ;  /* 0x00000000003e7919 */ /* 0x000f620000002500 */
[----:B------:R-:W4:Y:S01]  /*0080*/  S2R R8, SR_TID.Z ;  /* 0x0000000000087919 */ /* 0x000f220000002300 */
[----:B------:R-:W4:Y:S01]  /*0090*/  S2R R3, SR_CTAID.Y ;  /* 0x0000000000037919 */ /* 0x000f220000002600 */
[----:B--2---:R-:W-:-:S04]  /*00a0*/  UIADD3 UR6, UP0, UPT, UR6, 0x8, URZ ;  /* 0x0000000806067890 */ /* 0x004fc8000ff1e0ff */
[----:B------:R-:W-:Y:S02]  /*00b0*/  UIADD3.X UR7, UPT, UPT, URZ, UR7, URZ, UP0, !UPT ;  /* 0x00000007ff077290 */ /* 0x000fe400087fe4ff */
[----:B-1----:R-:W-:Y:S01]  /*00c0*/  ULEA UR8, UR5, UR4, 0x18 ;  /* 0x0000000405087291 */ /* 0x002fe2000f8ec0ff */
[----:B------:R-:W-:Y:S01]  /*00d0*/  MOV R66, UR6 ;  /* 0x0000000600427c02 */ /* 0x000fe20008000f00 */
[----:B------:R-:W-:Y:S02]  /*00e0*/  UIADD3 UR4, UPT, UPT, UR4, 0x300, URZ ;  /* 0x0000030004047890 */ /* 0x000fe4000fffe0ff */
[----:B------:R-:W-:Y:S02]  /*00f0*/  MOV R67, UR7 ;  /* 0x0000000700437c02 */ /* 0x000fe40008000f00 */
[----:B0-----:R-:W-:Y:S01]  /*0100*/  LEA R0, R7, R7, 0x1 ;  /* 0x0000000707007211 */ /* 0x001fe200078e08ff */
[----:B------:R-:W-:Y:S01]  /*0110*/  ULEA UR4, UR5, UR4, 0x18 ;  /* 0x0000000405047291 */ /* 0x000fe2000f8ec0ff */
[----:B---3--:R-:W-:-:S02]  /*0120*/  LEA R6, R2, R2, 0x1 ;  /* 0x0000000202067211 */ /* 0x008fc400078e08ff */
[----:B------:R-:W-:Y:S02]  /*0130*/  IADD3 R17, PT, PT, -R2, 0x1, RZ ;  /* 0x0000000102117810 */ /* 0x000fe40007ffe1ff */
[CC--:B------:R-:W-:Y:S02]  /*0140*/  LEA.HI R5, R6.reuse, R0.reuse, RZ, 0x1e ;  /* 0x0000000006057211 */ /* 0x0c0fe400078ff0ff */
[C---:B------:R-:W-:Y:S02]  /*0150*/  IADD3 R11, PT, PT, R6.reuse, 0x1, RZ ;  /* 0x00000001060b7810 */ /* 0x040fe40007ffe0ff */
[----:B------:R-:W-:Y:S02]  /*0160*/  LOP3.LUT R4, R5, 0xffff, RZ, 0xc0, !PT ;  /* 0x0000ffff05047812 */ /* 0x000fe400078ec0ff */
[----:B------:R-:W-:Y:S02]  /*0170*/  IADD3 R9, PT, PT, R6, 0x2, RZ ;  /* 0x0000000206097810 */ /* 0x000fe40007ffe0ff */
[-C--:B------:R-:W-:Y:S01]  /*0180*/  LEA.HI R12, R11, R0.reuse, RZ, 0x1e ;  /* 0x000000000b0c7211 */ /* 0x080fe200078ff0ff */
[----:B------:R-:W-:Y:S01]  /*0190*/  IMAD R4, R4, 0x2aab, RZ ;  /* 0x00002aab04047824 */ /* 0x000fe200078e02ff */
[----:B------:R-:W-:-:S02]  /*01a0*/  LEA.HI R14, R9, R0, RZ, 0x1e ;  /* 0x00000000090e7211 */ /* 0x000fc400078ff0ff */
[----:B------:R-:W-:Y:S02]  /*01b0*/  LOP3.LUT R0, R12, 0xffff, RZ, 0xc0, !PT ;  /* 0x0000ffff0c007812 */ /* 0x000fe400078ec0ff */
[----:B------:R-:W-:Y:S02]  /*01c0*/  SHF.R.U32.HI R13, RZ, 0x10, R4 ;  /* 0x00000010ff0d7819 */ /* 0x000fe40000011604 */
[----:B------:R-:W-:Y:S01]  /*01d0*/  LOP3.LUT R4, R14, 0xffff, RZ, 0xc0, !PT ;  /* 0x0000ffff0e047812 */ /* 0x000fe200078ec0ff */
[----:B------:R-:W-:Y:S01]  /*01e0*/  IMAD R0, R0, 0x2aab, RZ ;  /* 0x00002aab00007824 */ /* 0x000fe200078e02ff */
[----:B------:R-:W-:Y:S02]  /*01f0*/  PRMT R10, R13, 0x9910, RZ ;  /* 0x000099100d0a7816 */ /* 0x000fe400000000ff */
[----:B-----5:R-:W-:Y:S01]  /*0200*/  SHF.L.U32 R62, R62, 0x2, RZ ;  /* 0x000000023e3e7819 */ /* 0x020fe200000006ff */
[----:B------:R-:W-:Y:S01]  /*0210*/  IMAD R4, R4, 0x2aab, RZ ;  /* 0x00002aab04047824 */ /* 0x000fe200078e02ff */
[----:B------:R-:W-:Y:S01]  /*0220*/  SHF.R.U32.HI R15, RZ, 0x10, R0 ;  /* 0x00000010ff0f7819 */ /* 0x000fe20000011600 */
[----:B------:R-:W-:Y:S01]  /*0230*/  IMAD R10, R10, 0x6, RZ ;  /* 0x000000060a0a7824 */ /* 0x000fe200078e02ff */
[----:B------:R-:W0:Y:S01]  /*0240*/  S2R R0, SR_CTAID.Z ;  /* 0x0000000000007919 */ /* 0x000e220000002700 */
[----:B------:R-:W-:-:S02]  /*0250*/  IADD3 R19, PT, PT, -R2, 0x2, RZ ;  /* 0x0000000202137810 */ /* 0x000fc40007ffe1ff */
[----:B------:R-:W-:Y:S02]  /*0260*/  LOP3.LUT P5, RZ, R62, 0x3, R17, 0xf8, !PT ;  /* 0x000000033eff7812 */ /* 0x000fe400078af811 */
[----:B------:R-:W-:Y:S02]  /*0270*/  IADD3 R10, PT, PT, RZ, -R10, RZ ;  /* 0x8000000aff0a7210 */ /* 0x000fe40007ffe0ff */
[----:B------:R-:W-:Y:S01]  /*0280*/  SHF.R.U32.HI R17, RZ, 0x10, R4 ;  /* 0x00000010ff117819 */ /* 0x000fe20000011604 */
[----:B----4-:R-:W-:Y:S01]  /*0290*/  IMAD R4, R8, 0x620, RZ ;  /* 0x0000062008047824 */ /* 0x010fe200078e02ff */
[----:B------:R-:W-:Y:S02]  /*02a0*/  LOP3.LUT P4, RZ, R62, 0x3, R19, 0xf8, !PT ;  /* 0x000000033eff7812 */ /* 0x000fe4000788f813 */
[----:B------:R-:W-:Y:S01]  /*02b0*/  PRMT R16, R15, 0x9910, RZ ;  /* 0x000099100f107816 */ /* 0x000fe200000000ff */
[--C-:B------:R-:W-:Y:S01]  /*02c0*/  IMAD R20, R13, 0x310, R4.reuse ;  /* 0x000003100d147824 */ /* 0x100fe200078e0204 */
[----:B------:R-:W-:Y:S01]  /*02d0*/  PRMT R10, R10, 0x7710, RZ ;  /* 0x000077100a0a7816 */ /* 0x000fe200000000ff */
[--C-:B------:R-:W-:Y:S01]  /*02e0*/  IMAD R22, R15, 0x310, R4.reuse ;  /* 0x000003100f167824 */ /* 0x100fe200078e0204 */
[----:B------:R-:W-:Y:S01]  /*02f0*/  PRMT R19, R17, 0x9910, RZ ;  /* 0x0000991011137816 */ /* 0x000fe200000000ff */
[----:B------:R-:W-:Y:S01]  /*0300*/  IMAD R13, R16, 0x6, RZ ;  /* 0x00000006100d7824 */ /* 0x000fe200078e02ff */
[----:B------:R-:W-:Y:S01]  /*0310*/  IADD3 R5, PT, PT, R5, R10, RZ ;  /* 0x0000000a05057210 */ /* 0x000fe20007ffe0ff */
[----:B------:R-:W-:Y:S01]  /*0320*/  IMAD R18, R17, 0x310, R4 ;  /* 0x0000031011127824 */ /* 0x000fe200078e0204 */
[----:B------:R-:W-:Y:S01]  /*0330*/  SHF.L.U32 R10, R3, 0x2, RZ ;  /* 0x00000002030a7819 */ /* 0x000fe200000006ff */
[----:B------:R-:W-:Y:S01]  /*0340*/  IMAD R16, R19, 0x6, RZ ;  /* 0x0000000613107824 */ /* 0x000fe200078e02ff */
[----:B------:R-:W-:Y:S01]  /*0350*/  LOP3.LUT R5, R5, 0xffff, RZ, 0xc0, !PT ;  /* 0x0000ffff05057812 */ /* 0x000fe200078ec0ff */
[C---:B------:R-:W-:Y:S01]  /*0360*/  IMAD R20, R3.reuse, 0x70, R20 ;  /* 0x0000007003147824 */ /* 0x040fe200078e0214 */
[----:B------:R-:W-:Y:S01]  /*0370*/  IADD3 R13, PT, PT, RZ, -R13, RZ ;  /* 0x8000000dff0d7210 */ /* 0x000fe20007ffe0ff */
[----:B------:R-:W-:Y:S01]  /*0380*/  IMAD R18, R3, 0x70, R18 ;  /* 0x0000007003127824 */ /* 0x000fe200078e0212 */
[----:B------:R-:W-:Y:S01]  /*0390*/  IADD3 R15, PT, PT, RZ, -R16, RZ ;  /* 0x80000010ff0f7210 */ /* 0x000fe20007ffe0ff */
[----:B------:R-:W-:Y:S01]  /*03a0*/  IMAD R20, R5, 0x1c, R20 ;  /* 0x0000001c05147824 */ /* 0x000fe200078e0214 */
[CC--:B------:R-:W-:Y:S01]  /*03b0*/  IADD3 R4, PT, PT, R10.reuse, R5.reuse, RZ ;  /* 0x000000050a047210 */ /* 0x0c0fe20007ffe0ff */
[----:B------:R-:W-:Y:S01]  /*03c0*/  IMAD R22, R3, 0x70, R22 ;  /* 0x0000007003167824 */ /* 0x000fe200078e0216 */
[----:B------:R-:W-:-:S02]  /*03d0*/  LOP3.LUT P3, RZ, R10, R5, RZ, 0xfc, !PT ;  /* 0x000000050aff7212 */ /* 0x000fc4000786fcff */
[----:B------:R-:W-:Y:S02]  /*03e0*/  PRMT R13, R13, 0x7710, RZ ;  /* 0x000077100d0d7816 */ /* 0x000fe400000000ff */
[----:B------:R-:W-:Y:S02]  /*03f0*/  PRMT R15, R15, 0x7710, RZ ;  /* 0x000077100f0f7816 */ /* 0x000fe400000000ff */
[----:B------:R-:W-:Y:S02]  /*0400*/  ISETP.GT.U32.OR P3, PT, R4, 0x1c, !P3 ;  /* 0x0000001c0400780c */ /* 0x000fe40005f64470 */
[----:B------:R-:W1:Y:S01]  /*0410*/  LDC.64 R4, c[0x0][0x388] ;  /* 0x0000e200ff047b82 */ /* 0x000e620000000a00 */
[----:B------:R-:W-:Y:S02]  /*0420*/  IADD3 R12, PT, PT, R12, R13, RZ ;  /* 0x0000000d0c0c7210 */ /* 0x000fe40007ffe0ff */
[----:B------:R-:W-:Y:S02]  /*0430*/  IADD3 R14, PT, PT, R14, R15, RZ ;  /* 0x0000000f0e0e7210 */ /* 0x000fe40007ffe0ff */
[----:B------:R-:W-:-:S02]  /*0440*/  LOP3.LUT R13, R12, 0xffff, RZ, 0xc0, !PT ;  /* 0x0000ffff0c0d7812 */ /* 0x000fc400078ec0ff */
[----:B------:R-:W-:Y:S02]  /*0450*/  LOP3.LUT R15, R14, 0xffff, RZ, 0xc0, !PT ;  /* 0x0000ffff0e0f7812 */ /* 0x000fe400078ec0ff */
[----:B0-----:R-:W-:Y:S01]  /*0460*/  LEA R14, R0, R8, 0x2 ;  /* 0x00000008000e7211 */ /* 0x001fe200078e10ff */
[----:B------:R-:W-:Y:S01]  /*0470*/  IMAD R22, R13, 0x1c, R22 ;  /* 0x0000001c0d167824 */ /* 0x000fe200078e0216 */
[CC--:B------:R-:W-:Y:S01]  /*0480*/  LOP3.LUT P2, RZ, R10.reuse, R13.reuse, RZ, 0xfc, !PT ;  /* 0x0000000d0aff7212 */ /* 0x0c0fe2000784fcff */
[----:B------:R-:W-:Y:S01]  /*0490*/  IMAD R18, R15, 0x1c, R18 ;  /* 0x0000001c0f127824 */ /* 0x000fe200078e0212 */
[C---:B------:R-:W-:Y:S02]  /*04a0*/  IADD3 R12, PT, PT, R10.reuse, R13, RZ ;  /* 0x0000000d0a0c7210 */ /* 0x040fe40007ffe0ff */
[CC--:B------:R-:W-:Y:S02]  /*04b0*/  LOP3.LUT P1, RZ, R10.reuse, R15.reuse, RZ, 0xfc, !PT ;  /* 0x0000000f0aff7212 */ /* 0x0c0fe4000782fcff */
[----:B------:R-:W-:-:S02]  /*04c0*/  IADD3 R10, PT, PT, R10, R15, RZ ;  /* 0x0000000f0a0a7210 */ /* 0x000fc40007ffe0ff */
[----:B------:R-:W-:Y:S01]  /*04d0*/  LEA R15, R14, R7, 0x2 ;  /* 0x000000070e0f7211 */ /* 0x000fe200078e10ff */
[----:B------:R-:W-:Y:S01]  /*04e0*/  HFMA2 R14, -RZ, RZ, 0, 0 ;  /* 0x00000000ff0e7431 */ /* 0x000fe200000001ff */
[----:B------:R-:W-:Y:S02]  /*04f0*/  LOP3.LUT R13, R6, 0x3, RZ, 0xc0, !PT ;  /* 0x00000003060d7812 */ /* 0x000fe400078ec0ff */
[----:B------:R-:W-:Y:S02]  /*0500*/  LEA R17, R15, R2, 0x4 ;  /* 0x000000020f117211 */ /* 0x000fe400078e20ff */
[----:B------:R-:W-:Y:S02]  /*0510*/  IADD3 R16, PT, PT, -R2, RZ, RZ ;  /* 0x000000ff02107210 */ /* 0x000fe40007ffe1ff */
[----:B------:R-:W-:Y:S01]  /*0520*/  IADD3 R20, PT, PT, R13, R20, R62 ;  /* 0x000000140d147210 */ /* 0x000fe20007ffe03e */
[----:B------:R-:W-:Y:S01]  /*0530*/  IMAD R17, R17, 0x12, RZ ;  /* 0x0000001211117824 */ /* 0x000fe200078e02ff */
[----:B------:R-:W-:-:S02]  /*0540*/  LOP3.LUT R13, R16, 0x3, RZ, 0xc0, !PT ;  /* 0x00000003100d7812 */ /* 0x000fc400078ec0ff */
[----:B------:R-:W-:Y:S01]  /*0550*/  ISETP.GT.U32.OR P1, PT, R10, 0x1c, !P1 ;  /* 0x0000001c0a00780c */ /* 0x000fe20004f24470 */
[----:B-1----:R-:W-:Y:S01]  /*0560*/  IMAD.WIDE.U32 R4, R17, 0x4, R4 ;  /* 0x0000000411047825 */ /* 0x002fe200078e0004 */
[----:B------:R-:W-:Y:S02]  /*0570*/  LOP3.LUT P0, RZ, R13, R62, RZ, 0xfc, !PT ;  /* 0x0000003e0dff7212 */ /* 0x000fe4000780fcff */
[----:B------:R-:W-:Y:S02]  /*0580*/  IADD3 R10, PT, PT, R62, R13, RZ ;  /* 0x0000000d3e0a7210 */ /* 0x000fe40007ffe0ff */
[----:B------:R-:W-:Y:S02]  /*0590*/  IADD3 R64, P6, PT, R4, 0x24, RZ ;  /* 0x0000002404407810 */ /* 0x000fe40007fde0ff */
[----:B------:R-:W-:Y:S02]  /*05a0*/  ISETP.GT.U32.OR P2, PT, R12, 0x1c, !P2 ;  /* 0x0000001c0c00780c */ /* 0x000fe40005744470 */
[----:B------:R-:W-:-:S02]  /*05b0*/  IADD3.X R65, PT, PT, RZ, R5, RZ, P6, !PT ;  /* 0x00000005ff417210 */ /* 0x000fc400037fe4ff */
[----:B------:R-:W-:Y:S02]  /*05c0*/  LEA R5, R8, R7, 0x2 ;  /* 0x0000000708057211 */ /* 0x000fe400078e10ff */
[----:B------:R-:W-:Y:S02]  /*05d0*/  LOP3.LUT R13, R11, 0x3, RZ, 0xc0, !PT ;  /* 0x000000030b0d7812 */ /* 0x000fe400078ec0ff */
[----:B------:R-:W-:Y:S01]  /*05e0*/  LOP3.LUT R15, R9, 0x3, RZ, 0xc0, !PT ;  /* 0x00000003090f7812 */ /* 0x000fe200078ec0ff */
[C---:B------:R-:W-:Y:S01]  /*05f0*/  IMAD R61, R5.reuse, 0xc, R6 ;  /* 0x0000000c053d7824 */ /* 0x040fe200078e0206 */
[----:B------:R-:W-:Y:S02]  /*0600*/  LEA R60, R5, R2, 0x2 ;  /* 0x00000002053c7211 */ /* 0x000fe400078e10ff */
[----:B------:R-:W-:Y:S02]  /*0610*/  CS2R R4, SRZ ;  /* 0x0000000000047805 */ /* 0x000fe4000001ff00 */
[----:B------:R-:W-:-:S02]  /*0620*/  PLOP3.LUT P0, PT, P3, P0, PT, 0xf2, 0x2f ;  /* 0x00000000002f781c */ /* 0x000fc40001f01e72 */
[--C-:B------:R-:W-:Y:S01]  /*0630*/  IADD3 R13, PT, PT, R13, R22, R62.reuse ;  /* 0x000000160d0d7210 */ /* 0x100fe20007ffe03e */
[----:B------:R-:W-:Y:S01]  /*0640*/  IMAD R60, R60, 0x6, RZ ;  /* 0x000000063c3c7824 */ /* 0x000fe200078e02ff */
[----:B------:R-:W-:Y:S02]  /*0650*/  IADD3 R15, PT, PT, R15, R18, R62 ;  /* 0x000000120f0f7210 */ /* 0x000fe40007ffe03e */
[C---:B------:R-:W-:Y:S02]  /*0660*/  LOP3.LUT R11, R62.reuse, 0x3, R11, 0xf8, !PT ;  /* 0x000000033e0b7812 */ /* 0x040fe400078ef80b */
[----:B------:R-:W-:Y:S02]  /*0670*/  LOP3.LUT R9, R62, 0x3, R9, 0xf8, !PT ;  /* 0x000000033e097812 */ /* 0x000fe400078ef809 */
[----:B------:R-:W-:Y:S02]  /*0680*/  PLOP3.LUT P5, PT, P2, P5, PT, 0xf2, 0x2f ;  /* 0x00000000002f781c */ /* 0x000fe400017abe72 */
[----:B------:R-:W-:-:S02]  /*0690*/  PLOP3.LUT P4, PT, P1, P4, PT, 0xf2, 0x2f ;  /* 0x00000000002f781c */ /* 0x000fc40000f89e72 */
[----:B------:R-:W-:Y:S02]  /*06a0*/  LEA R59, R7, R2, 0x2 ;  /* 0x00000002073b7211 */ /* 0x000fe400078e10ff */
[----:B------:R-:W-:Y:S02]  /*06b0*/  ISETP.GT.U32.OR P0, PT, R10, 0x1c, P0 ;  /* 0x0000001c0a00780c */ /* 0x000fe40000704470 */
[----:B------:R-:W-:Y:S02]  /*06c0*/  ISETP.GT.U32.OR P5, PT, R11, 0x1c, P5 ;  /* 0x0000001c0b00780c */ /* 0x000fe40002fa4470 */
[----:B------:R-:W-:Y:S02]  /*06d0*/  ISETP.GT.U32.OR P4, PT, R9, 0x1c, P4 ;  /* 0x0000001c0900780c */ /* 0x000fe40002784470 */
[----:B------:R-:W-:Y:S02]  /*06e0*/  MOV R6, RZ ;  /* 0x000000ff00067202 */ /* 0x000fe40000000f00 */
[----:B------:R-:W-:-:S02]  /*06f0*/  LEA R59, R59, UR8, 0x2 ;  /* 0x000000083b3b7c11 */ /* 0x000fc4000f8e10ff */
[----:B------:R-:W-:Y:S02]  /*0700*/  LEA R61, R61, UR8, 0x2 ;  /* 0x000000083d3d7c11 */ /* 0x000fe4000f8e10ff */
[----:B------:R-:W-:Y:S02]  /*0710*/  IADD3 R57, PT, PT, R20, -0x1d, RZ ;  /* 0xffffffe314397810 */ /* 0x000fe40007ffe0ff */
[----:B------:R-:W-:Y:S02]  /*0720*/  IADD3 R56, PT, PT, R13, -0x1d, RZ ;  /* 0xffffffe30d387810 */ /* 0x000fe40007ffe0ff */
[----:B------:R-:W-:Y:S02]  /*0730*/  IADD3 R58, PT, PT, R15, -0x1d, RZ ;  /* 0xffffffe30f3a7810 */ /* 0x000fe40007ffe0ff */
[----:B------:R-:W-:Y:S01]  /*0740*/  LEA R60, R60, UR4, 0x2 ;  /* 0x000000043c3c7c11 */ /* 0x000fe2000f8e10ff */
[----:B------:R-:W-:-:S06]  /*0750*/  UMOV UR4, URZ ;  /* 0x000000ff00047c82 */ /* 0x000fcc0008000000 */
.L_x_0:
[----:B------:R-:W-:Y:S01]  /*0760*/  MOV R22, RZ ;  /* 0x000000ff00167202 */ /* 0x000fe20000000f00 */
[--C-:B------:R-:W-:Y:S01]  /*0770*/  IMAD.WIDE R12, R57, 0x4, R66.reuse ;  /* 0x00000004390c7825 */ /* 0x100fe200078e0242 */
[----:B------:R-:W-:Y:S01]  /*0780*/  MOV R24, RZ ;  /* 0x000000ff00187202 */ /* 0x000fe20000000f00 */
[----:B------:R-:W2:Y:S01]  /*0790*/  LDG.E.CONSTANT R18, desc[UR10][R64.64+-0x24] ;  /* 0xffffdc0a40127981 */ /* 0x000ea2000c1e9900 */
[----:B------:R-:W-:Y:S01]  /*07a0*/  MOV R26, RZ ;  /* 0x000000ff001a7202 */ /* 0x000fe20000000f00 */
[--C-:B------:R-:W-:Y:S02]  /*07b0*/  IMAD.WIDE R16, R56, 0x4, R66.reuse ;  /* 0x0000000438107825 */ /* 0x100fe400078e0242 */
[----:B------:R0:W3:Y:S02]  /*07c0*/  @!P0 LDG.E.CONSTANT R22, desc[UR10][R12.64+-0x8] ;  /* 0xfffff80a0c168981 */ /* 0x0000e4000c1e9900 */
[----:B------:R-:W-:Y:S02]  /*07d0*/  IMAD.WIDE R20, R58, 0x4, R66 ;  /* 0x000000043a147825 */ /* 0x000fe400078e0242 */
[----:B------:R-:W4:Y:S04]  /*07e0*/  @!P5 LDG.E.CONSTANT R24, desc[UR10][R16.64+-0x8] ;  /* 0xfffff80a1018d981 */ /* 0x000f28000c1e9900 */
[----:B------:R-:W5:Y:S04]  /*07f0*/  @!P4 LDG.E.CONSTANT R26, desc[UR10][R20.64+-0x8] ;  /* 0xfffff80a141ac981 */ /* 0x000f68000c1e9900 */
[----:B------:R-:W2:Y:S04]  /*0800*/  LDG.E.CONSTANT R19, desc[UR10][R64.64+-0x18] ;  /* 0xffffe80a40137981 */ /* 0x000ea8000c1e9900 */
[----:B------:R-:W2:Y:S04]  /*0810*/  LDG.E.CONSTANT R10, desc[UR10][R64.64+-0xc] ;  /* 0xfffff40a400a7981 */ /* 0x000ea8000c1e9900 */
[----:B------:R-:W2:Y:S04]  /*0820*/  LDG.E.CONSTANT R11, desc[UR10][R64.64] ;  /* 0x0000000a400b7981 */ /* 0x000ea8000c1e9900 */
[----:B------:R-:W2:Y:S04]  /*0830*/  LDG.E.CONSTANT R8, desc[UR10][R64.64+0xc] ;  /* 0x00000c0a40087981 */ /* 0x000ea8000c1e9900 */
[----:B------:R-:W2:Y:S01]  /*0840*/  LDG.E.CONSTANT R9, desc[UR10][R64.64+0x18] ;  /* 0x0000180a40097981 */ /* 0x000ea2000c1e9900 */
[----:B------:R-:W-:Y:S06]  /*0850*/  BAR.SYNC.DEFER_BLOCKING 0x0 ;  /* 0x0000000000007b1d */ /* 0x000fec0000010000 */
[----:B------:R-:W1:Y:S01]  /*0860*/  S2R R28, SR_CgaCtaId ;  /* 0x00000000001c7919 */ /* 0x000e620000008800 */
[----:B0-----:R-:W0:Y:S01]  /*0870*/  S2R R12, SR_TID.Z ;  /* 0x00000000000c7919 */ /* 0x001e220000002300 */
[----:B------:R-:W-:-:S04]  /*0880*/  MOV R7, 0x400 ;  /* 0x0000040000077802 */ /* 0x000fc80000000f00 */
[----:B------:R-:W-:-:S04]  /*0890*/  IADD3 R7, PT, PT, R7, 0x300, RZ ;  /* 0x0000030007077810 */ /* 0x000fc80007ffe0ff */
[----:B-1----:R-:W-:-:S05]  /*08a0*/  LEA R7, R28, R7, 0x18 ;  /* 0x000000071c077211 */ /* 0x002fca00078ec0ff */
[----:B0-----:R-:W-:Y:S01]  /*08b0*/  IMAD R63, R12, 0x180, R7 ;  /* 0x000001800c3f7824 */ /* 0x001fe200078e0207 */
[----:B---3--:R-:W-:Y:S04]  /*08c0*/  STS [R61], R22 ;  /* 0x000000163d007388 */ /* 0x008fe80000000800 */
[----:B----4-:R-:W-:Y:S04]  /*08d0*/  STS [R61+0x4], R24 ;  /* 0x000004183d007388 */ /* 0x010fe80000000800 */
[----:B-----5:R-:W-:Y:S04]  /*08e0*/  STS [R61+0x8], R26 ;  /* 0x0000081a3d007388 */ /* 0x020fe80000000800 */
[----:B--2---:R-:W-:Y:S04]  /*08f0*/  STS.64 [R60], R18 ;  /* 0x000000123c007388 */ /* 0x004fe80000000a00 */
[----:B------:R-:W-:Y:S04]  /*0900*/  STS.64 [R60+0x8], R10 ;  /* 0x0000080a3c007388 */ /* 0x000fe80000000a00 */
[----:B------:R-:W-:Y:S01]  /*0910*/  STS.64 [R60+0x10], R8 ;  /* 0x000010083c007388 */ /* 0x000fe20000000a00 */
[----:B------:R-:W-:Y:S06]  /*0920*/  BAR.SYNC.DEFER_BLOCKING 0x0 ;  /* 0x0000000000007b1d */ /* 0x000fec0000010000 */
[----:B------:R-:W-:Y:S04]  /*0930*/  LDS R13, [R59] ;  /* 0x000000003b0d7984 */ /* 0x000fe80000000800 */
[----:B------:R-:W0:Y:S04]  /*0940*/  LDS.128 R52, [R63] ;  /* 0x000000003f347984 */ /* 0x000e280000000c00 */
[----:B------:R-:W1:Y:S04]  /*0950*/  LDS R12, [R59+0x60] ;  /* 0x000060003b0c7984 */ /* 0x000e680000000800 */
[----:B------:R-:W2:Y:S04]  /*0960*/  LDS.128 R36, [R63+0x60] ;  /* 0x000060003f247984 */ /* 0x000ea80000000c00 */
[----:B------:R-:W-:Y:S04]  /*0970*/  LDS R17, [R59+0xc0] ;  /* 0x0000c0003b117984 */ /* 0x000fe80000000800 */
[----:B------:R-:W3:Y:S04]  /*0980*/  LDS.128 R40, [R63+0x10] ;  /* 0x000010003f287984 */ /* 0x000ee80000000c00 */
[----:B------:R-:W-:Y:S04]  /*0990*/  LDS R20, [R59+0x120] ;  /* 0x000120003b147984 */ /* 0x000fe80000000800 */
[----:B------:R-:W4:Y:S04]  /*09a0*/  LDS.128 R44, [R63+0x20] ;  /* 0x000020003f2c7984 */ /* 0x000f280000000c00 */
[----:B------:R-:W5:Y:S04]  /*09b0*/  LDS R22, [R59+0x10] ;  /* 0x000010003b167984 */ /* 0x000f680000000800 */
[----:B------:R-:W5:Y:S04]  /*09c0*/  LDS.128 R28, [R63+0xc0] ;  /* 0x0000c0003f1c7984 */ /* 0x000f680000000c00 */
[----:B------:R-:W5:Y:S04]  /*09d0*/  LDS R21, [R59+0x70] ;  /* 0x000070003b157984 */ /* 0x000f680000000800 */
[----:B------:R-:W5:Y:S01]  /*09e0*/  LDS.128 R32, [R63+0xd0] ;  /* 0x0000d0003f207984 */ /* 0x000f620000000c00 */
[----:B0-----:R-:W-:-:S03]  /*09f0*/  FFMA R7, R13, R52, R6 ;  /* 0x000000340d077223 */ /* 0x001fc60000000006 */
[----:B------:R-:W-:Y:S01]  /*0a00*/  LDS.128 R48, [R63+0x70] ;  /* 0x000070003f307984 */ /* 0x000fe20000000c00 */
[----:B-1----:R-:W-:Y:S01]  /*0a10*/  FFMA R6, R12, R55, R7 ;  /* 0x000000370c067223 */ /* 0x002fe20000000007 */
[----:B--2---:R-:W-:Y:S02]  /*0a20*/  FFMA R36, R13, R36, R5 ;  /* 0x000000240d247223 */ /* 0x004fe40000000005 */
[----:B------:R-:W-:Y:S04]  /*0a30*/  LDS.128 R24, [R63+0x80] ;  /* 0x000080003f187984 */ /* 0x000fe80000000c00 */
[----:B------:R-:W-:Y:S01]  /*0a40*/  LDS R52, [R59+0x2a0] ;  /* 0x0002a0003b347984 */ /* 0x000fe20000000800 */
[----:B---3--:R-:W-:-:S04]  /*0a50*/  FFMA R5, R17, R42, R6 ;  /* 0x0000002a11057223 */ /* 0x008fc80000000006 */
[----:B----4-:R-:W-:-:S04]  /*0a60*/  FFMA R5, R20, R45, R5 ;  /* 0x0000002d14057223 */ /* 0x010fc80000000005 */
[----:B-----5:R-:W-:Y:S01]  /*0a70*/  FFMA R6, R22, R53, R5 ;  /* 0x0000003516067223 */ /* 0x020fe20000000005 */
[----:B------:R-:W-:Y:S01]  /*0a80*/  FFMA R5, R13, R28, R4 ;  /* 0x0000001c0d057223 */ /* 0x000fe20000000004 */
[C---:B------:R-:W-:Y:S01]  /*0a90*/  FFMA R36, R12.reuse, R39, R36 ;  /* 0x000000270c247223 */ /* 0x040fe20000000024 */
[----:B------:R-:W-:Y:S01]  /*0aa0*/  LDS R28, [R59+0x1e0] ;  /* 0x0001e0003b1c7984 */ /* 0x000fe20000000800 */
[----:B------:R-:W-:Y:S01]  /*0ab0*/  FFMA R40, R21, R40, R6 ;  /* 0x0000002815287223 */ /* 0x000fe20000000006 */
[----:B------:R-:W-:Y:S02]  /*0ac0*/  FFMA R8, R12, R31, R5 ;  /* 0x0000001f0c087223 */ /* 0x000fe40000000005 */
[----:B------:R-:W0:Y:S02]  /*0ad0*/  LDS.128 R4, [R63+0x120] ;  /* 0x000120003f047984 */ /* 0x000e240000000c00 */
[----:B------:R-:W-:Y:S02]  /*0ae0*/  FFMA R15, R17, R34, R8 ;  /* 0x00000022110f7223 */ /* 0x000fe40000000008 */
[----:B------:R-:W1:Y:S01]  /*0af0*/  LDS.128 R8, [R63+0xe0] ;  /* 0x0000e0003f087984 */ /* 0x000e620000000c00 */
[----:B0-----:R-:W-:-:S04]  /*0b00*/  FFMA R13, R13, R4, R14 ;  /* 0x000000040d0d7223 */ /* 0x001fc8000000000e */
[----:B------:R-:W-:Y:S01]  /*0b10*/  FFMA R4, R12, R7, R13 ;  /* 0x000000070c047223 */ /* 0x000fe2000000000d */
[----:B-1----:R-:W-:Y:S01]  /*0b20*/  FFMA R19, R20, R9, R15 ;  /* 0x0000000914137223 */ /* 0x002fe2000000000f */
[C---:B------:R-:W-:Y:S01]  /*0b30*/  FFMA R36, R17.reuse, R50, R36 ;  /* 0x0000003211247223 */ /* 0x040fe20000000024 */
[----:B------:R-:W0:Y:S04]  /*0b40*/  LDS.128 R12, [R63+0x130] ;  /* 0x000130003f0c7984 */ /* 0x000e280000000c00 */
[----:B------:R-:W-:Y:S01]  /*0b50*/  LDS R7, [R59+0xd0] ;  /* 0x0000d0003b077984 */ /* 0x000fe20000000800 */
[----:B0-----:R-:W-:Y:S01]  /*0b60*/  FFMA R9, R17, R14, R4 ;  /* 0x0000000e11097223 */ /* 0x001fe20000000004 */
[----:B------:R-:W-:Y:S02]  /*0b70*/  FFMA R4, R22, R29, R19 ;  /* 0x0000001d16047223 */ /* 0x000fe40000000013 */
[----:B------:R-:W0:Y:S02]  /*0b80*/  LDS.128 R16, [R63+0x140] ;  /* 0x000140003f107984 */ /* 0x000e240000000c00 */
[----:B------:R-:W-:-:S02]  /*0b90*/  FFMA R14, R21, R32, R4 ;  /* 0x00000020150e7223 */ /* 0x000fc40000000004 */
[----:B------:R-:W-:Y:S01]  /*0ba0*/  LDS R4, [R59+0x80] ;  /* 0x000080003b047984 */ /* 0x000fe20000000800 */
[----:B------:R-:W-:-:S03]  /*0bb0*/  FFMA R36, R20, R25, R36 ;  /* 0x0000001914247223 */ /* 0x000fc60000000024 */
[----:B------:R-:W-:Y:S04]  /*0bc0*/  LDS R32, [R59+0x140] ;  /* 0x000140003b207984 */ /* 0x000fe80000000800 */
[----:B------:R-:W-:Y:S01]  /*0bd0*/  LDS R29, [R59+0x180] ;  /* 0x000180003b1d7984 */ /* 0x000fe20000000800 */
[----:B0-----:R-:W-:-:S04]  /*0be0*/  FFMA R9, R20, R17, R9 ;  /* 0x0000001114097223 */ /* 0x001fc80000000009 */
[----:B------:R-:W-:Y:S02]  /*0bf0*/  FFMA R17, R22, R5, R9 ;  /* 0x0000000516117223 */ /* 0x000fe40000000009 */
[----:B------:R-:W0:Y:S04]  /*0c00*/  LDS R5, [R59+0x130] ;  /* 0x000130003b057984 */ /* 0x000e280000000800 */
[----:B------:R-:W1:Y:S01]  /*0c10*/  LDS R9, [R59+0x20] ;  /* 0x000020003b097984 */ /* 0x000e620000000800 */
[----:B------:R-:W-:-:S03]  /*0c20*/  FFMA R12, R21, R12, R17 ;  /* 0x0000000c150c7223 */ /* 0x000fc60000000011 */
[----:B------:R-:W2:Y:S01]  /*0c30*/  LDS R17, [R59+0xe0] ;  /* 0x0000e0003b117984 */ /* 0x000ea20000000800 */
[C---:B------:R-:W-:Y:S01]  /*0c40*/  FFMA R15, R7.reuse, R15, R12 ;  /* 0x0000000f070f7223 */ /* 0x040fe2000000000c */
[----:B------:R-:W-:Y:S01]  /*0c50*/  FFMA R37, R22, R37, R36 ;  /* 0x0000002516257223 */ /* 0x000fe20000000024 */
[----:B------:R-:W-:-:S03]  /*0c60*/  FFMA R35, R7, R35, R14 ;  /* 0x0000002307237223 */ /* 0x000fc6000000000e */
[----:B------:R-:W-:Y:S02]  /*0c70*/  FFMA R48, R21, R48, R37 ;  /* 0x0000003015307223 */ /* 0x000fe40000000025 */
[----:B------:R-:W3:Y:S01]  /*0c80*/  LDS.128 R20, [R63+0x30] ;  /* 0x000030003f147984 */ /* 0x000ee20000000c00 */
[----:B------:R-:W-:-:S03]  /*0c90*/  FFMA R43, R7, R43, R40 ;  /* 0x0000002b072b7223 */ /* 0x000fc60000000028 */
[----:B------:R-:W-:Y:S01]  /*0ca0*/  LDS R37, [R59+0x240] ;  /* 0x000240003b257984 */ /* 0x000fe20000000800 */
[----:B------:R-:W-:Y:S01]  /*0cb0*/  FFMA R51, R7, R51, R48 ;  /* 0x0000003307337223 */ /* 0x000fe20000000030 */
[C---:B0-----:R-:W-:Y:S01]  /*0cc0*/  FFMA R15, R5.reuse, R18, R15 ;  /* 0x00000012050f7223 */ /* 0x041fe2000000000f */
[----:B------:R-:W-:-:S03]  /*0cd0*/  FFMA R35, R5, R10, R35 ;  /* 0x0000000a05237223 */ /* 0x000fc60000000023 */
[C---:B-1----:R-:W-:Y:S01]  /*0ce0*/  FFMA R6, R9.reuse, R6, R15 ;  /* 0x0000000609067223 */ /* 0x042fe2000000000f */
[----:B------:R-:W-:-:S03]  /*0cf0*/  FFMA R30, R9, R30, R35 ;  /* 0x0000001e091e7223 */ /* 0x000fc60000000023 */
[C---:B------:R-:W-:Y:S01]  /*0d00*/  FFMA R13, R4.reuse, R13, R6 ;  /* 0x0000000d040d7223 */ /* 0x040fe20000000006 */
[----:B------:R-:W-:-:S03]  /*0d10*/  FFMA R33, R4, R33, R30 ;  /* 0x0000002104217223 */ /* 0x000fc6000000001e */
[----:B--2---:R-:W-:Y:S02]  /*0d20*/  FFMA R30, R17, R16, R13 ;  /* 0x00000010111e7223 */ /* 0x004fe4000000000d */
[----:B------:R-:W0:Y:S01]  /*0d30*/  LDS.128 R12, [R63+0x40] ;  /* 0x000040003f0c7984 */ /* 0x000e220000000c00 */
[C---:B------:R-:W-:Y:S01]  /*0d40*/  FFMA R46, R5.reuse, R46, R43 ;  /* 0x0000002e052e7223 */ /* 0x040fe2000000002b */
[----:B------:R-:W-:-:S03]  /*0d50*/  FFMA R51, R5, R26, R51 ;  /* 0x0000001a05337223 */ /* 0x000fc60000000033 */
[----:B------:R-:W-:-:S04]  /*0d60*/  FFMA R5, R9, R54, R46 ;  /* 0x0000003609057223 */ /* 0x000fc8000000002e */
[----:B------:R-:W-:Y:S01]  /*0d70*/  FFMA R10, R4, R41, R5 ;  /* 0x00000029040a7223 */ /* 0x000fe20000000005 */
[----:B------:R-:W-:Y:S01]  /*0d80*/  FFMA R38, R9, R38, R51 ;  /* 0x0000002609267223 */ /* 0x000fe20000000033 */
[C---:B------:R-:W-:Y:S01]  /*0d90*/  FFMA R33, R17.reuse, R8, R33 ;  /* 0x0000000811217223 */ /* 0x040fe20000000021 */
[----:B------:R-:W-:Y:S01]  /*0da0*/  FFMA R30, R32, R19, R30 ;  /* 0x00000013201e7223 */ /* 0x000fe2000000001e */
[C---:B------:R-:W-:Y:S01]  /*0db0*/  FFMA R5, R17.reuse, R44, R10 ;  /* 0x0000002c11057223 */ /* 0x040fe2000000000a */
[----:B------:R-:W-:Y:S01]  /*0dc0*/  FFMA R49, R4, R49, R38 ;  /* 0x0000003104317223 */ /* 0x000fe20000000026 */
[----:B------:R-:W-:Y:S02]  /*0dd0*/  LDS.128 R40, [R63+0xb0] ;  /* 0x0000b0003f287984 */ /* 0x000fe40000000c00 */
[C---:B------:R-:W-:Y:S02]  /*0de0*/  FFMA R8, R32.reuse, R47, R5 ;  /* 0x0000002f20087223 */ /* 0x040fe40000000005 */
[----:B------:R-:W1:Y:S01]  /*0df0*/  LDS.128 R4, [R63+0x90] ;  /* 0x000090003f047984 */ /* 0x000e620000000c00 */
[----:B------:R-:W-:Y:S01]  /*0e00*/  FFMA R24, R17, R24, R49 ;  /* 0x0000001811187223 */ /* 0x000fe20000000031 */
[C---:B------:R-:W-:Y:S01]  /*0e10*/  FFMA R18, R32.reuse, R11, R33 ;  /* 0x0000000b20127223 */ /* 0x040fe20000000021 */
[----:B---3--:R-:W-:Y:S01]  /*0e20*/  FFMA R17, R29, R20, R8 ;  /* 0x000000141d117223 */ /* 0x008fe20000000008 */
[----:B------:R-:W-:Y:S01]  /*0e30*/  LDS.128 R48, [R63+0x50] ;  /* 0x000050003f307984 */ /* 0x000fe20000000c00 */
[----:B------:R-:W-:-:S03]  /*0e40*/  FFMA R16, R32, R27, R24 ;  /* 0x0000001b20107223 */ /* 0x000fc60000000018 */
[----:B------:R-:W2:Y:S01]  /*0e50*/  LDS.128 R32, [R63+0xa0] ;  /* 0x0000a0003f207984 */ /* 0x000ea20000000c00 */
[----:B------:R-:W-:-:S03]  /*0e60*/  FFMA R24, R28, R23, R17 ;  /* 0x000000171c187223 */ /* 0x000fc60000000011 */
[----:B------:R-:W3:Y:S04]  /*0e70*/  LDS.128 R8, [R63+0xf0] ;  /* 0x0000f0003f087984 */ /* 0x000ee80000000c00 */
[----:B------:R-:W4:Y:S04]  /*0e80*/  LDS R20, [R59+0x190] ;  /* 0x000190003b147984 */ /* 0x000f280000000800 */
[----:B------:R-:W-:Y:S01]  /*0e90*/  LDS.128 R44, [R63+0x110] ;  /* 0x000110003f2c7984 */ /* 0x000fe20000000c00 */
[----:B0-----:R-:W-:-:S03]  /*0ea0*/  FFMA R19, R37, R14, R24 ;  /* 0x0000000e25137223 */ /* 0x001fc60000000018 */
[----:B------:R-:W0:Y:S01]  /*0eb0*/  LDS.128 R24, [R63+0x100] ;  /* 0x000100003f187984 */ /* 0x000e220000000c00 */
[----:B-1----:R-:W-:-:S04]  /*0ec0*/  FFMA R17, R29, R4, R16 ;  /* 0x000000041d117223 */ /* 0x002fc80000000010 */
[----:B------:R-:W-:-:S04]  /*0ed0*/  FFMA R7, R28, R7, R17 ;  /* 0x000000071c077223 */ /* 0x000fc80000000011 */
[----:B--2---:R-:W-:Y:S01]  /*0ee0*/  FFMA R17, R37, R34, R7 ;  /* 0x0000002225117223 */ /* 0x004fe20000000007 */
[----:B---3--:R-:W-:Y:S01]  /*0ef0*/  FFMA R7, R29, R8, R18 ;  /* 0x000000081d077223 */ /* 0x008fe20000000012 */
[C---:B------:R-:W-:Y:S02]  /*0f00*/  FFMA R19, R52.reuse, R49, R19 ;  /* 0x0000003134137223 */ /* 0x040fe40000000013 */
[----:B------:R-:W-:Y:S01]  /*0f10*/  FFMA R17, R52, R41, R17 ;  /* 0x0000002934117223 */ /* 0x000fe20000000011 */
[----:B------:R-:W-:Y:S01]  /*0f20*/  FFMA R4, R28, R11, R7 ;  /* 0x0000000b1c047223 */ /* 0x000fe20000000007 */
[C---:B----4-:R-:W-:Y:S01]  /*0f30*/  FFMA R8, R20.reuse, R21, R19 ;  /* 0x0000001514087223 */ /* 0x050fe20000000013 */
[----:B------:R-:W1:Y:S02]  /*0f40*/  LDS R7, [R59+0x1f0] ;  /* 0x0001f0003b077984 */ /* 0x000e640000000800 */
[----:B0-----:R-:W-:Y:S01]  /*0f50*/  FFMA R11, R37, R26, R4 ;  /* 0x0000001a250b7223 */ /* 0x001fe20000000004 */
[----:B------:R-:W-:Y:S01]  /*0f60*/  FFMA R4, R20, R5, R17 ;  /* 0x0000000514047223 */ /* 0x000fe20000000011 */
[----:B------:R-:W-:Y:S04]  /*0f70*/  LDS R26, [R59+0x200] ;  /* 0x000200003b1a7984 */ /* 0x000fe80000000800 */
[----:B------:R-:W0:Y:S01]  /*0f80*/  LDS.128 R16, [R63+0x150] ;  /* 0x000150003f107984 */ /* 0x000e220000000c00 */
[----:B-1----:R-:W-:Y:S01]  /*0f90*/  FFMA R12, R7, R12, R8 ;  /* 0x0000000c070c7223 */ /* 0x002fe20000000008 */
[----:B0-----:R-:W-:-:S04]  /*0fa0*/  FFMA R29, R29, R16, R30 ;  /* 0x000000101d1d7223 */ /* 0x001fc8000000001e */
[----:B------:R-:W-:Y:S02]  /*0fb0*/  FFMA R8, R28, R19, R29 ;  /* 0x000000131c087223 */ /* 0x000fe4000000001d */
[----:B------:R-:W0:Y:S01]  /*0fc0*/  LDS.128 R28, [R63+0x160] ;  /* 0x000160003f1c7984 */ /* 0x000e220000000c00 */
[----:B------:R-:W-:Y:S01]  /*0fd0*/  FFMA R45, R52, R45, R11 ;  /* 0x0000002d342d7223 */ /* 0x000fe2000000000b */
[----:B------:R-:W-:Y:S01]  /*0fe0*/  FFMA R5, R7, R32, R4 ;  /* 0x0000002007057223 */ /* 0x000fe20000000004 */
[----:B------:R-:W-:Y:S01]  /*0ff0*/  IADD3 R4, PT, PT, -R2, RZ, RZ ;  /* 0x000000ff02047210 */ /* 0x000fe20007ffe1ff */
[----:B0-----:R-:W-:Y:S02]  /*1000*/  FFMA R11, R37, R30, R8 ;  /* 0x0000001e250b7223 */ /* 0x001fe40000000008 */
[----:B------:R-:W0:Y:S01]  /*1010*/  LDS.128 R36, [R63+0x170] ;  /* 0x000170003f247984 */ /* 0x000e220000000c00 */
[----:B------:R-:W-:Y:S01]  /*1020*/  FFMA R8, R20, R9, R45 ;  /* 0x0000000914087223 */ /* 0x000fe2000000002d */
[----:B------:R-:W-:-:S02]  /*1030*/  LOP3.LUT R9, R4, 0x3, RZ, 0xc0, !PT ;  /* 0x0000000304097812 */ /* 0x000fc400078ec0ff */
[----:B------:R-:W1:Y:S02]  /*1040*/  LDS R4, [R59+0x250] ;  /* 0x000250003b047984 */ /* 0x000e640000000800 */
[----:B------:R-:W-:-:S04]  /*1050*/  IADD3 R9, PT, PT, R62, R9, RZ ;  /* 0x000000093e097210 */ /* 0x000fc80007ffe0ff */
[----:B------:R-:W-:Y:S02]  /*1060*/  ISETP.GT.U32.OR P6, PT, R9, 0x1b, P3 ;  /* 0x0000001b0900780c */ /* 0x000fe40001fc4470 */
[----:B------:R-:W-:Y:S01]  /*1070*/  LEA R9, R2, R2, 0x1 ;  /* 0x0000000202097211 */ /* 0x000fe200078e08ff */
[----:B------:R-:W-:Y:S01]  /*1080*/  FFMA R8, R7, R24, R8 ;  /* 0x0000001807087223 */ /* 0x000fe20000000008 */
[----:B------:R-:W-:Y:S02]  /*1090*/  MOV R24, RZ ;  /* 0x000000ff00187202 */ /* 0x000fe40000000f00 */
[----:B------:R-:W-:Y:S01]  /*10a0*/  MOV R30, RZ ;  /* 0x000000ff001e7202 */ /* 0x000fe20000000f00 */
[----:B0-----:R-:W-:-:S04]  /*10b0*/  FFMA R11, R52, R37, R11 ;  /* 0x00000025340b7223 */ /* 0x001fc8000000000b */
[----:B------:R-:W-:Y:S01]  /*10c0*/  FFMA R20, R20, R17, R11 ;  /* 0x0000001114147223 */ /* 0x000fe2000000000b */
[----:B------:R-:W-:Y:S01]  /*10d0*/  IADD3 R11, PT, PT, R9, 0x1, RZ ;  /* 0x00000001090b7810 */ /* 0x000fe20007ffe0ff */
[----:B------:R-:W-:-:S03]  /*10e0*/  IMAD.WIDE R16, R57, 0x4, R66 ;  /* 0x0000000439107825 */ /* 0x000fc600078e0242 */
[----:B------:R-:W-:Y:S02]  /*10f0*/  LOP3.LUT R11, R62, 0x3, R11, 0xf8, !PT ;  /* 0x000000033e0b7812 */ /* 0x000fe400078ef80b */
[----:B------:R-:W2:Y:S02]  /*1100*/  @!P6 LDG.E.CONSTANT R24, desc[UR10][R16.64+-0x4] ;  /* 0xfffffc0a1018e981 */ /* 0x000ea4000c1e9900 */
[----:B------:R-:W-:Y:S01]  /*1110*/  ISETP.GT.U32.OR P6, PT, R11, 0x1b, P2 ;  /* 0x0000001b0b00780c */ /* 0x000fe200017c4470 */
[----:B-1----:R-:W-:Y:S01]  /*1120*/  FFMA R19, R4, R15, R12 ;  /* 0x0000000f04137223 */ /* 0x002fe2000000000c */
[----:B------:R-:W-:Y:S01]  /*1130*/  IADD3 R9, PT, PT, R9, 0x2, RZ ;  /* 0x0000000209097810 */ /* 0x000fe20007ffe0ff */
[----:B------:R-:W-:-:S04]  /*1140*/  IMAD.WIDE R14, R56, 0x4, R66 ;  /* 0x00000004380e7825 */ /* 0x000fc800078e0242 */
[----:B------:R-:W-:Y:S01]  /*1150*/  IMAD.WIDE R52, R58, 0x4, R66 ;  /* 0x000000043a347825 */ /* 0x000fe200078e0242 */
[----:B------:R-:W-:-:S03]  /*1160*/  LOP3.LUT R9, R62, 0x3, R9, 0xf8, !PT ;  /* 0x000000033e097812 */ /* 0x000fc600078ef809 */
[----:B------:R-:W-:Y:S01]  /*1170*/  FFMA R27, R4, R27, R8 ;  /* 0x0000001b041b7223 */ /* 0x000fe20000000008 */
[----:B------:R-:W-:Y:S01]  /*1180*/  MOV R12, RZ ;  /* 0x000000ff000c7202 */ /* 0x000fe20000000f00 */
[----:B------:R-:W3:Y:S04]  /*1190*/  LDG.E.CONSTANT R8, desc[UR10][R64.64+-0x20] ;  /* 0xffffe00a40087981 */ /* 0x000ee8000c1e9900 */
[----:B------:R-:W4:Y:S01]  /*11a0*/  @!P6 LDG.E.CONSTANT R30, desc[UR10][R14.64+-0x4] ;  /* 0xfffffc0a0e1ee981 */ /* 0x000f22000c1e9900 */
[----:B------:R-:W-:-:S03]  /*11b0*/  ISETP.GT.U32.OR P6, PT, R9, 0x1b, P1 ;  /* 0x0000001b0900780c */ /* 0x000fc60000fc4470 */
[----:B------:R-:W3:Y:S04]  /*11c0*/  LDG.E.CONSTANT R9, desc[UR10][R64.64+-0x14] ;  /* 0xffffec0a40097981 */ /* 0x000ee8000c1e9900 */
[----:B------:R-:W5:Y:S04]  /*11d0*/  LDG.E.CONSTANT R16, desc[UR10][R64.64+0x10] ;  /* 0x0000100a40107981 */ /* 0x000f68000c1e9900 */
[----:B------:R-:W5:Y:S04]  /*11e0*/  LDG.E.CONSTANT R14, desc[UR10][R64.64+-0x8] ;  /* 0xfffff80a400e7981 */ /* 0x000f68000c1e9900 */
[----:B------:R-:W3:Y:S04]  /*11f0*/  @!P6 LDG.E.CONSTANT R12, desc[UR10][R52.64+-0x4] ;  /* 0xfffffc0a340ce981 */ /* 0x000ee8000c1e9900 */
[----:B------:R-:W5:Y:S04]  /*1200*/  LDG.E.CONSTANT R15, desc[UR10][R64.64+0x4] ;  /* 0x0000040a400f7981 */ /* 0x000f68000c1e9900 */
[----:B------:R-:W5:Y:S01]  /*1210*/  LDG.E.CONSTANT R17, desc[UR10][R64.64+0x1c] ;  /* 0x00001c0a40117981 */ /* 0x000f62000c1e9900 */
[----:B------:R-:W-:Y:S01]  /*1220*/  FFMA R7, R7, R28, R20 ;  /* 0x0000001c07077223 */ /* 0x000fe20000000014 */
[----:B------:R-:W-:-:S02]  /*1230*/  FFMA R5, R4, R35, R5 ;  /* 0x0000002304057223 */ /* 0x000fc40000000005 */
[----:B------:R-:W-:Y:S01]  /*1240*/  LDS R11, [R59+0x1a0] ;  /* 0x0001a0003b0b7984 */ /* 0x000fe20000000800 */
[----:B------:R-:W-:-:S03]  /*1250*/  FFMA R31, R4, R31, R7 ;  /* 0x0000001f041f7223 */ /* 0x000fc60000000007 */
[----:B------:R-:W0:Y:S04]  /*1260*/  LDS R4, [R59+0x2b0] ;  /* 0x0002b0003b047984 */ /* 0x000e280000000800 */
[----:B------:R-:W-:Y:S01]  /*1270*/  LDS R28, [R59+0x2c0] ;  /* 0x0002c0003b1c7984 */ /* 0x000fe20000000800 */
[----:B0-----:R-:W-:-:S03]  /*1280*/  FFMA R50, R4, R50, R19 ;  /* 0x0000003204327223 */ /* 0x001fc60000000013 */
[----:B------:R-:W0:Y:S01]  /*1290*/  LDS R19, [R59+0x260] ;  /* 0x000260003b137984 */ /* 0x000e220000000800 */
[----:B------:R-:W-:Y:S01]  /*12a0*/  BAR.SYNC.DEFER_BLOCKING 0x0 ;  /* 0x0000000000007b1d */ /* 0x000fe20000010000 */
[C---:B------:R-:W-:Y:S01]  /*12b0*/  FFMA R46, R4.reuse, R46, R27 ;  /* 0x0000002e042e7223 */ /* 0x040fe2000000001b */
[C---:B------:R-:W-:Y:S01]  /*12c0*/  FFMA R37, R11.reuse, R22, R50 ;  /* 0x000000160b257223 */ /* 0x040fe20000000032 */
[C---:B------:R-:W-:Y:S01]  /*12d0*/  FFMA R5, R4.reuse, R42, R5 ;  /* 0x0000002a04057223 */ /* 0x040fe20000000005 */
[----:B------:R-:W-:Y:S02]  /*12e0*/  FFMA R31, R4, R38, R31 ;  /* 0x00000026041f7223 */ /* 0x000fe4000000001f */
[----:B------:R-:W-:Y:S01]  /*12f0*/  FFMA R32, R26, R13, R37 ;  /* 0x0000000d1a207223 */ /* 0x000fe20000000025 */
[C---:B------:R-:W-:Y:S01]  /*1300*/  FFMA R35, R11.reuse, R6, R5 ;  /* 0x000000060b237223 */ /* 0x040fe20000000005 */
[C---:B------:R-:W-:Y:S01]  /*1310*/  FFMA R41, R11.reuse, R10, R46 ;  /* 0x0000000a0b297223 */ /* 0x040fe2000000002e */
[----:B------:R-:W-:-:S04]  /*1320*/  FFMA R18, R11, R18, R31 ;  /* 0x000000120b127223 */ /* 0x000fc8000000001f */
[----:B------:R-:W-:Y:S01]  /*1330*/  FFMA R29, R26, R29, R18 ;  /* 0x0000001d1a1d7223 */ /* 0x000fe20000000012 */
[----:B0-----:R-:W-:-:S03]  /*1340*/  FFMA R31, R19, R48, R32 ;  /* 0x00000030131f7223 */ /* 0x001fc60000000020 */
[----:B------:R-:W-:Y:S01]  /*1350*/  FFMA R36, R19, R36, R29 ;  /* 0x0000002413247223 */ /* 0x000fe2000000001d */
[----:B------:R-:W-:Y:S01]  /*1360*/  FFMA R18, R28, R51, R31 ;  /* 0x000000331c127223 */ /* 0x000fe2000000001f */
[----:B--2---:R-:W-:Y:S04]  /*1370*/  STS [R61], R24 ;  /* 0x000000183d007388 */ /* 0x004fe80000000800 */
[----:B----4-:R0:W-:Y:S04]  /*1380*/  STS [R61+0x4], R30 ;  /* 0x0000041e3d007388 */ /* 0x0101e80000000800 */
[----:B---3--:R-:W-:Y:S04]  /*1390*/  STS [R61+0x8], R12 ;  /* 0x0000080c3d007388 */ /* 0x008fe80000000800 */
[----:B------:R-:W-:Y:S04]  /*13a0*/  STS.64 [R60], R8 ;  /* 0x000000083c007388 */ /* 0x000fe80000000a00 */
[----:B-----5:R-:W-:Y:S04]  /*13b0*/  STS.64 [R60+0x8], R14 ;  /* 0x0000080e3c007388 */ /* 0x020fe80000000a00 */
[----:B------:R1:W-:Y:S01]  /*13c0*/  STS.64 [R60+0x10], R16 ;  /* 0x000010103c007388 */ /* 0x0003e20000000a00 */
[----:B------:R-:W-:Y:S06]  /*13d0*/  BAR.SYNC.DEFER_BLOCKING 0x0 ;  /* 0x0000000000007b1d */ /* 0x000fec0000010000 */
[----:B------:R-:W-:Y:S04]  /*13e0*/  LDS R27, [R59] ;  /* 0x000000003b1b7984 */ /* 0x000fe80000000800 */
[----:B------:R-:W2:Y:S04]  /*13f0*/  LDS.128 R20, [R63] ;  /* 0x000000003f147984 */ /* 0x000ea80000000c00 */
[----:B------:R-:W3:Y:S01]  /*1400*/  LDS R24, [R59+0x60] ;  /* 0x000060003b187984 */ /* 0x000ee20000000800 */
[C---:B0-----:R-:W-:Y:S01]  /*1410*/  FFMA R30, R26.reuse, R33, R35 ;  /* 0x000000211a1e7223 */ /* 0x041fe20000000023 */
[----:B-1----:R-:W-:-:S02]  /*1420*/  FFMA R16, R26, R25, R41 ;  /* 0x000000191a107223 */ /* 0x002fc40000000029 */
[----:B------:R-:W0:Y:S01]  /*1430*/  LDS.128 R4, [R63+0x60] ;  /* 0x000060003f047984 */ /* 0x000e220000000c00 */
[C---:B------:R-:W-:Y:S01]  /*1440*/  FFMA R30, R19.reuse, R40, R30 ;  /* 0x00000028131e7223 */ /* 0x040fe2000000001e */
[----:B------:R-:W-:Y:S02]  /*1450*/  FFMA R17, R19, R44, R16 ;  /* 0x0000002c13117223 */ /* 0x000fe40000000010 */
[----:B------:R-:W-:Y:S01]  /*1460*/  LDS R37, [R59+0xc0] ;  /* 0x0000c0003b257984 */ /* 0x000fe20000000800 */
[C---:B------:R-:W-:Y:S01]  /*1470*/  FFMA R43, R28.reuse, R43, R30 ;  /* 0x0000002b1c2b7223 */ /* 0x040fe2000000001e */
[C---:B------:R-:W-:Y:S02]  /*1480*/  FFMA R26, R28.reuse, R47, R17 ;  /* 0x0000002f1c1a7223 */ /* 0x040fe40000000011 */
[----:B------:R-:W1:Y:S04]  /*1490*/  LDS.128 R12, [R63+0x10] ;  /* 0x000010003f0c7984 */ /* 0x000e680000000c00 */
[----:B------:R-:W4:Y:S04]  /*14a0*/  LDS.128 R8, [R63+0xc0] ;  /* 0x0000c0003f087984 */ /* 0x000f280000000c00 */
[----:B------:R-:W-:Y:S04]  /*14b0*/  LDS.128 R32, [R63+0x70] ;  /* 0x000070003f207984 */ /* 0x000fe80000000c00 */
[----:B------:R-:W-:Y:S01]  /*14c0*/  LDS.128 R48, [R63+0x20] ;  /* 0x000020003f307984 */ /* 0x000fe20000000c00 */
[----:B--2---:R-:W-:Y:S01]  /*14d0*/  FFMA R19, R27, R20, R18 ;  /* 0x000000141b137223 */ /* 0x004fe20000000012 */
[----:B------:R-:W-:-:S02]  /*14e0*/  FFMA R28, R28, R39, R36 ;  /* 0x000000271c1c7223 */ /* 0x000fc40000000024 */
[----:B------:R-:W-:Y:S01]  /*14f0*/  LDS.128 R44, [R63+0xe0] ;  /* 0x0000e0003f2c7984 */ /* 0x000fe20000000c00 */
[----:B---3--:R-:W-:-:S03]  /*1500*/  FFMA R30, R24, R23, R19 ;  /* 0x00000017181e7223 */ /* 0x008fc60000000013 */
[----:B------:R-:W2:Y:S01]  /*1510*/  LDS.128 R16, [R63+0x120] ;  /* 0x000120003f107984 */ /* 0x000ea20000000c00 */
[----:B0-----:R-:W-:-:S03]  /*1520*/  FFMA R4, R27, R4, R43 ;  /* 0x000000041b047223 */ /* 0x001fc6000000002b */
[----:B------:R-:W-:Y:S01]  /*1530*/  LDS.128 R40, [R63+0x80] ;  /* 0x000080003f287984 */ /* 0x000fe20000000c00 */
[----:B------:R-:W-:-:S03]  /*1540*/  FFMA R20, R24, R7, R4 ;  /* 0x0000000718147223 */ /* 0x000fc60000000004 */
[----:B------:R-:W0:Y:S01]  /*1550*/  LDS R4, [R59+0x120] ;  /* 0x000120003b047984 */ /* 0x000e220000000800 */
[----:B-1----:R-:W-:Y:S01]  /*1560*/  FFMA R23, R37, R14, R30 ;  /* 0x0000000e25177223 */ /* 0x002fe2000000001e */
[C---:B----4-:R-:W-:Y:S02]  /*1570*/  FFMA R7, R27.reuse, R8, R26 ;  /* 0x000000081b077223 */ /* 0x050fe4000000001a */
[----:B------:R-:W-:Y:S01]  /*1580*/  LDS R8, [R59+0x10] ;  /* 0x000010003b087984 */ /* 0x000fe20000000800 */
[----:B--2---:R-:W-:Y:S01]  /*1590*/  FFMA R14, R27, R16, R28 ;  /* 0x000000101b0e7223 */ /* 0x004fe2000000001c */
[C---:B------:R-:W-:Y:S02]  /*15a0*/  FFMA R16, R24.reuse, R11, R7 ;  /* 0x0000000b18107223 */ /* 0x040fe40000000007 */
[----:B------:R-:W1:Y:S01]  /*15b0*/  LDS.128 R28, [R63+0xd0] ;  /* 0x0000d0003f1c7984 */ /* 0x000e620000000c00 */
[----:B------:R-:W-:-:S03]  /*15c0*/  FFMA R14, R24, R19, R14 ;  /* 0x00000013180e7223 */ /* 0x000fc6000000000e */
[----:B------:R-:W2:Y:S01]  /*15d0*/  LDS.128 R24, [R63+0x130] ;  /* 0x000130003f187984 */ /* 0x000ea20000000c00 */
[----:B------:R-:W-:-:S04]  /*15e0*/  FFMA R7, R37, R34, R20 ;  /* 0x0000002225077223 */ /* 0x000fc80000000014 */
[C---:B0-----:R-:W-:Y:S01]  /*15f0*/  FFMA R41, R4.reuse, R41, R7 ;  /* 0x0000002904297223 */ /* 0x041fe20000000007 */
[----:B------:R-:W-:Y:S01]  /*1600*/  FFMA R23, R4, R49, R23 ;  /* 0x0000003104177223 */ /* 0x000fe20000000017 */
[----:B------:R-:W-:Y:S01]  /*1610*/  LDS R7, [R59+0x70] ;  /* 0x000070003b077984 */ /* 0x000fe20000000800 */
[C---:B-1----:R-:W-:Y:S01]  /*1620*/  FFMA R11, R37.reuse, R30, R16 ;  /* 0x0000001e250b7223 */ /* 0x042fe20000000010 */
[----:B------:R-:W-:Y:S01]  /*1630*/  FFMA R16, R8, R5, R41 ;  /* 0x0000000508107223 */ /* 0x000fe20000000029 */
[----:B--2---:R-:W-:Y:S02]  /*1640*/  FFMA R5, R37, R26, R14 ;  /* 0x0000001a25057223 */ /* 0x004fe4000000000e */
[----:B------:R-:W0:Y:S01]  /*1650*/  LDS.128 R36, [R63+0x140] ;  /* 0x000140003f247984 */ /* 0x000e220000000c00 */
[----:B------:R-:W-:Y:S01]  /*1660*/  FFMA R11, R4, R45, R11 ;  /* 0x0000002d040b7223 */ /* 0x000fe2000000000b */
[C---:B------:R-:W-:Y:S02]  /*1670*/  FFMA R20, R8.reuse, R21, R23 ;  /* 0x0000001508147223 */ /* 0x040fe40000000017 */
[----:B------:R-:W-:Y:S01]  /*1680*/  LDS R26, [R59+0x140] ;  /* 0x000140003b1a7984 */ /* 0x000fe20000000800 */
[----:B------:R-:W-:-:S03]  /*1690*/  FFMA R14, R8, R9, R11 ;  /* 0x00000009080e7223 */ /* 0x000fc6000000000b */
[----:B------:R-:W-:Y:S01]  /*16a0*/  LDS R9, [R59+0x20] ;  /* 0x000020003b097984 */ /* 0x000fe20000000800 */
[----:B0-----:R-:W-:Y:S01]  /*16b0*/  FFMA R4, R4, R37, R5 ;  /* 0x0000002504047223 */ /* 0x001fe20000000005 */
[----:B------:R-:W-:Y:S02]  /*16c0*/  FFMA R32, R7, R32, R16 ;  /* 0x0000002007207223 */ /* 0x000fe40000000010 */
[----:B------:R-:W-:Y:S01]  /*16d0*/  LDS R5, [R59+0x130] ;  /* 0x000130003b057984 */ /* 0x000fe20000000800 */
[----:B------:R-:W-:-:S03]  /*16e0*/  FFMA R11, R8, R17, R4 ;  /* 0x00000011080b7223 */ /* 0x000fc60000000004 */
[----:B------:R-:W0:Y:S01]  /*16f0*/  LDS R4, [R59+0xd0] ;  /* 0x0000d0003b047984 */ /* 0x000e220000000800 */
[C---:B------:R-:W-:Y:S01]  /*1700*/  FFMA R12, R7.reuse, R12, R20 ;  /* 0x0000000c070c7223 */ /* 0x040fe20000000014 */
[C---:B------:R-:W-:Y:S02]  /*1710*/  FFMA R24, R7.reuse, R24, R11 ;  /* 0x0000001807187223 */ /* 0x040fe4000000000b */
[----:B------:R-:W1:Y:S01]  /*1720*/  LDS R16, [R59+0x80] ;  /* 0x000080003b107984 */ /* 0x000e620000000800 */
[----:B------:R-:W-:-:S03]  /*1730*/  FFMA R14, R7, R28, R14 ;  /* 0x0000001c070e7223 */ /* 0x000fc6000000000e */
[----:B------:R-:W2:Y:S04]  /*1740*/  LDS R17, [R59+0xe0] ;  /* 0x0000e0003b117984 */ /* 0x000ea80000000800 */
[----:B------:R-:W-:Y:S01]  /*1750*/  LDS R45, [R59+0x240] ;  /* 0x000240003b2d7984 */ /* 0x000fe20000000800 */
[C---:B0-----:R-:W-:Y:S01]  /*1760*/  FFMA R35, R4.reuse, R35, R32 ;  /* 0x0000002304237223 */ /* 0x041fe20000000020 */
[C---:B------:R-:W-:Y:S01]  /*1770*/  FFMA R27, R4.reuse, R27, R24 ;  /* 0x0000001b041b7223 */ /* 0x040fe20000000018 */
[C---:B------:R-:W-:Y:S01]  /*1780*/  FFMA R12, R4.reuse, R15, R12 ;  /* 0x0000000f040c7223 */ /* 0x040fe2000000000c */
[----:B------:R-:W-:Y:S01]  /*1790*/  FFMA R31, R4, R31, R14 ;  /* 0x0000001f041f7223 */ /* 0x000fe2000000000e */
[C---:B------:R-:W-:Y:S01]  /*17a0*/  FFMA R35, R5.reuse, R42, R35 ;  /* 0x0000002a05237223 */ /* 0x040fe20000000023 */
[C---:B------:R-:W-:Y:S01]  /*17b0*/  FFMA R11, R5.reuse, R38, R27 ;  /* 0x00000026050b7223 */ /* 0x040fe2000000001b */
[C---:B------:R-:W-:Y:S01]  /*17c0*/  FFMA R12, R5.reuse, R50, R12 ;  /* 0x00000032050c7223 */ /* 0x040fe2000000000c */
[----:B------:R-:W-:Y:S01]  /*17d0*/  FFMA R46, R5, R46, R31 ;  /* 0x0000002e052e7223 */ /* 0x000fe2000000001f */
[C---:B------:R-:W-:Y:S01]  /*17e0*/  FFMA R35, R9.reuse, R6, R35 ;  /* 0x0000000609237223 */ /* 0x040fe20000000023 */
[----:B------:R-:W-:Y:S01]  /*17f0*/  LDS R27, [R59+0x180] ;  /* 0x000180003b1b7984 */ /* 0x000fe20000000800 */
[----:B------:R-:W-:-:S03]  /*1800*/  FFMA R15, R9, R22, R12 ;  /* 0x00000016090f7223 */ /* 0x000fc6000000000c */
[----:B------:R-:W0:Y:S04]  /*1810*/  LDS.128 R4, [R63+0x90] ;  /* 0x000090003f047984 */ /* 0x000e280000000c00 */
[----:B------:R-:W3:Y:S04]  /*1820*/  LDS.128 R20, [R63+0x30] ;  /* 0x000030003f147984 */ /* 0x000ee80000000c00 */
[----:B------:R-:W4:Y:S01]  /*1830*/  LDS R24, [R59+0x1e0] ;  /* 0x0001e0003b187984 */ /* 0x000f220000000800 */
[C---:B-1----:R-:W-:Y:S01]  /*1840*/  FFMA R28, R16.reuse, R33, R35 ;  /* 0x00000021101c7223 */ /* 0x042fe20000000023 */
[C---:B------:R-:W-:Y:S01]  /*1850*/  FFMA R8, R16.reuse, R13, R15 ;  /* 0x0000000d10087223 */ /* 0x040fe2000000000f */
[C---:B------:R-:W-:Y:S01]  /*1860*/  FFMA R19, R9.reuse, R10, R46 ;  /* 0x0000000a09137223 */ /* 0x040fe2000000002e */
[----:B------:R-:W-:Y:S01]  /*1870*/  FFMA R18, R9, R18, R11 ;  /* 0x0000001209127223 */ /* 0x000fe2000000000b */
[C---:B--2---:R-:W-:Y:S01]  /*1880*/  FFMA R40, R17.reuse, R40, R28 ;  /* 0x0000002811287223 */ /* 0x044fe2000000001c */
[C---:B------:R-:W-:Y:S01]  /*1890*/  FFMA R31, R17.reuse, R48, R8 ;  /* 0x00000030111f7223 */ /* 0x040fe20000000008 */
[C---:B------:R-:W-:Y:S01]  /*18a0*/  FFMA R28, R16.reuse, R29, R19 ;  /* 0x0000001d101c7223 */ /* 0x040fe20000000013 */
[----:B------:R-:W1:Y:S01]  /*18b0*/  LDS.128 R8, [R63+0xf0] ;  /* 0x0000f0003f087984 */ /* 0x000e620000000c00 */
[----:B------:R-:W-:Y:S01]  /*18c0*/  FFMA R25, R16, R25, R18 ;  /* 0x0000001910197223 */ /* 0x000fe20000000012 */
[C---:B------:R-:W-:Y:S01]  /*18d0*/  FFMA R43, R26.reuse, R43, R40 ;  /* 0x0000002b1a2b7223 */ /* 0x040fe20000000028 */
[----:B------:R-:W-:Y:S01]  /*18e0*/  FFMA R16, R26, R51, R31 ;  /* 0x000000331a107223 */ /* 0x000fe2000000001f */
[----:B------:R-:W2:Y:S01]  /*18f0*/  LDS.128 R12, [R63+0x40] ;  /* 0x000040003f0c7984 */ /* 0x000ea20000000c00 */
[C---:B------:R-:W-:Y:S01]  /*1900*/  FFMA R19, R17.reuse, R44, R28 ;  /* 0x0000002c11137223 */ /* 0x040fe2000000001c */
[----:B------:R-:W-:-:S02]  /*1910*/  FFMA R36, R17, R36, R25 ;  /* 0x0000002411247223 */ /* 0x000fc40000000019 */
[----:B------:R-:W5:Y:S01]  /*1920*/  LDS.128 R32, [R63+0xa0] ;  /* 0x0000a0003f207984 */ /* 0x000f620000000c00 */
[C---:B------:R-:W-:Y:S01]  /*1930*/  FFMA R28, R26.reuse, R47, R19 ;  /* 0x0000002f1a1c7223 */ /* 0x040fe20000000013 */
[----:B------:R-:W-:Y:S02]  /*1940*/  FFMA R26, R26, R39, R36 ;  /* 0x000000271a1a7223 */ /* 0x000fe40000000024 */
[----:B------:R-:W-:Y:S04]  /*1950*/  LDS.128 R36, [R63+0xb0] ;  /* 0x0000b0003f247984 */ /* 0x000fe80000000c00 */
[----:B------:R-:W-:Y:S01]  /*1960*/  LDS.128 R48, [R63+0x50] ;  /* 0x000050003f307984 */ /* 0x000fe20000000c00 */
[----:B0-----:R-:W-:-:S03]  /*1970*/  FFMA R4, R27, R4, R43 ;  /* 0x000000041b047223 */ /* 0x001fc6000000002b */
[----:B------:R-:W-:Y:S01]  /*1980*/  LDS.128 R40, [R63+0x110] ;  /* 0x000110003f287984 */ /* 0x000fe20000000c00 */
[----:B---3--:R-:W-:Y:S01]  /*1990*/  FFMA R17, R27, R20, R16 ;  /* 0x000000141b117223 */ /* 0x008fe20000000010 */
[C---:B----4-:R-:W-:Y:S02]  /*19a0*/  FFMA R20, R24.reuse, R7, R4 ;  /* 0x0000000718147223 */ /* 0x050fe40000000004 */
[----:B------:R-:W0:Y:S01]  /*19b0*/  LDS R4, [R59+0x2a0] ;  /* 0x0002a0003b047984 */ /* 0x000e220000000800 */
[----:B------:R-:W-:-:S03]  /*19c0*/  FFMA R30, R24, R23, R17 ;  /* 0x00000017181e7223 */ /* 0x000fc60000000011 */
[----:B------:R-:W3:Y:S01]  /*19d0*/  LDS.128 R16, [R63+0x150] ;  /* 0x000150003f107984 */ /* 0x000ee20000000c00 */
[----:B-1----:R-:W-:-:S03]  /*19e0*/  FFMA R7, R27, R8, R28 ;  /* 0x000000081b077223 */ /* 0x002fc6000000001c */
[----:B------:R-:W1:Y:S01]  /*19f0*/  LDS R8, [R59+0x190] ;  /* 0x000190003b087984 */ /* 0x000e620000000800 */
[C---:B--2---:R-:W-:Y:S01]  /*1a00*/  FFMA R23, R45.reuse, R14, R30 ;  /* 0x0000000e2d177223 */ /* 0x044fe2000000001e */
[----:B------:R-:W-:Y:S02]  /*1a10*/  FFMA R14, R24, R11, R7 ;  /* 0x0000000b180e7223 */ /* 0x000fe40000000007 */
[----:B------:R-:W2:Y:S01]  /*1a20*/  LDS.128 R28, [R63+0x100] ;  /* 0x000100003f1c7984 */ /* 0x000ea20000000c00 */
[----:B-----5:R-:W-:-:S04]  /*1a30*/  FFMA R7, R45, R34, R20 ;  /* 0x000000222d077223 */ /* 0x020fc80000000014 */
[C---:B0-----:R-:W-:Y:S02]  /*1a40*/  FFMA R37, R4.reuse, R37, R7 ;  /* 0x0000002504257223 */ /* 0x041fe40000000007 */
[----:B------:R-:W0:Y:S01]  /*1a50*/  LDS R7, [R59+0x1f0] ;  /* 0x0001f0003b077984 */ /* 0x000e220000000800 */
[----:B------:R-:W-:Y:S01]  /*1a60*/  FFMA R23, R4, R49, R23 ;  /* 0x0000003104177223 */ /* 0x000fe20000000017 */
[----:B---3--:R-:W-:-:S04]  /*1a70*/  FFMA R16, R27, R16, R26 ;  /* 0x000000101b107223 */ /* 0x008fc8000000001a */
[----:B------:R-:W-:Y:S01]  /*1a80*/  FFMA R16, R24, R19, R16 ;  /* 0x0000001318107223 */ /* 0x000fe20000000010 */
[C---:B-1----:R-:W-:Y:S01]  /*1a90*/  FFMA R24, R8.reuse, R21, R23 ;  /* 0x0000001508187223 */ /* 0x042fe20000000017 */
[----:B--2---:R-:W-:Y:S01]  /*1aa0*/  FFMA R11, R45, R30, R14 ;  /* 0x0000001e2d0b7223 */ /* 0x004fe2000000000e */
[----:B------:R-:W-:Y:S01]  /*1ab0*/  FFMA R20, R8, R5, R37 ;  /* 0x0000000508147223 */ /* 0x000fe20000000025 */
[----:B------:R-:W-:Y:S01]  /*1ac0*/  IMAD.WIDE R52, R56, 0x4, R66 ;  /* 0x0000000438347825 */ /* 0x000fe200078e0242 */
[----:B------:R-:W-:Y:S03]  /*1ad0*/  LDS R19, [R59+0x260] ;  /* 0x000260003b137984 */ /* 0x000fe60000000800 */
[----:B0-----:R-:W-:Y:S02]  /*1ae0*/  FFMA R14, R7, R12, R24 ;  /* 0x0000000c070e7223 */ /* 0x001fe40000000018 */
[----:B------:R-:W0:Y:S02]  /*1af0*/  LDS.128 R24, [R63+0x160] ;  /* 0x000160003f187984 */ /* 0x000e240000000c00 */
[----:B0-----:R-:W-:-:S02]  /*1b00*/  FFMA R5, R45, R26, R16 ;  /* 0x0000001a2d057223 */ /* 0x001fc40000000010 */
[----:B------:R-:W0:Y:S01]  /*1b10*/  LDS.128 R44, [R63+0x170] ;  /* 0x000170003f2c7984 */ /* 0x000e220000000c00 */
[----:B------:R-:W-:Y:S01]  /*1b20*/  FFMA R11, R4, R41, R11 ;  /* 0x00000029040b7223 */ /* 0x000fe2000000000b */
[----:B------:R-:W-:Y:S01]  /*1b30*/  FFMA R16, R7, R32, R20 ;  /* 0x0000002007107223 */ /* 0x000fe20000000014 */
[----:B------:R-:W-:Y:S01]  /*1b40*/  MOV R12, RZ ;  /* 0x000000ff000c7202 */ /* 0x000fe20000000f00 */
[----:B------:R-:W-:Y:S01]  /*1b50*/  LDS R26, [R59+0x2c0] ;  /* 0x0002c0003b1a7984 */ /* 0x000fe20000000800 */
[----:B------:R-:W-:Y:S01]  /*1b60*/  FFMA R20, R8, R9, R11 ;  /* 0x0000000908147223 */ /* 0x000fe2000000000b */
[----:B------:R-:W-:Y:S01]  /*1b70*/  MOV R32, RZ ;  /* 0x000000ff00207202 */ /* 0x000fe20000000f00 */
[----:B0-----:R-:W-:Y:S01]  /*1b80*/  FFMA R5, R4, R45, R5 ;  /* 0x0000002d04057223 */ /* 0x001fe20000000005 */
[----:B------:R-:W-:-:S04]  /*1b90*/  IADD3 R4, PT, PT, -R2, RZ, RZ ;  /* 0x000000ff02047210 */ /* 0x000fc80007ffe1ff */
[----:B------:R-:W-:Y:S01]  /*1ba0*/  LOP3.LUT R9, R4, 0x3, RZ, 0xc0, !PT ;  /* 0x0000000304097812 */ /* 0x000fe200078ec0ff */
[----:B------:R-:W-:Y:S01]  /*1bb0*/  FFMA R17, R8, R17, R5 ;  /* 0x0000001108117223 */ /* 0x000fe20000000005 */
[----:B------:R-:W0:Y:S02]  /*1bc0*/  LDS R4, [R59+0x250] ;  /* 0x000250003b047984 */ /* 0x000e240000000800 */
[----:B------:R-:W-:Y:S02]  /*1bd0*/  IADD3 R9, PT, PT, R62, R9, RZ ;  /* 0x000000093e097210 */ /* 0x000fe40007ffe0ff */
[----:B------:R-:W-:Y:S02]  /*1be0*/  LEA R5, R2, R2, 0x1 ;  /* 0x0000000202057211 */ /* 0x000fe400078e08ff */
[----:B------:R-:W-:Y:S02]  /*1bf0*/  ISETP.GT.U32.OR P6, PT, R9, 0x1a, P3 ;  /* 0x0000001a0900780c */ /* 0x000fe40001fc4470 */
[----:B------:R-:W-:Y:S01]  /*1c00*/  IADD3 R11, PT, PT, R5, 0x1, RZ ;  /* 0x00000001050b7810 */ /* 0x000fe20007ffe0ff */
[----:B------:R-:W-:-:S03]  /*1c10*/  IMAD.WIDE R8, R57, 0x4, R66 ;  /* 0x0000000439087825 */ /* 0x000fc600078e0242 */
[----:B------:R-:W-:-:S07]  /*1c20*/  LOP3.LUT R11, R62, 0x3, R11, 0xf8, !PT ;  /* 0x000000033e0b7812 */ /* 0x000fce00078ef80b */
[----:B------:R-:W2:Y:S01]  /*1c30*/  @!P6 LDG.E.CONSTANT R12, desc[UR10][R8.64] ;  /* 0x0000000a080ce981 */ /* 0x000ea2000c1e9900 */
[----:B------:R-:W-:Y:S02]  /*1c40*/  ISETP.GT.U32.OR P6, PT, R11, 0x1a, P2 ;  /* 0x0000001a0b00780c */ /* 0x000fe400017c4470 */
[----:B------:R-:W-:Y:S01]  /*1c50*/  IADD3 R5, PT, PT, R5, 0x2, RZ ;  /* 0x0000000205057810 */ /* 0x000fe20007ffe0ff */
[----:B------:R-:W-:Y:S01]  /*1c60*/  FFMA R28, R7, R28, R20 ;  /* 0x0000001c071c7223 */ /* 0x000fe20000000014 */
[----:B------:R-:W-:Y:S01]  /*1c70*/  MOV R30, RZ ;  /* 0x000000ff001e7202 */ /* 0x000fe20000000f00 */
[----:B------:R-:W-:Y:S01]  /*1c80*/  LDS R11, [R59+0x1a0] ;  /* 0x0001a0003b0b7984 */ /* 0x000fe20000000800 */
[----:B------:R-:W-:-:S03]  /*1c90*/  LOP3.LUT R5, R62, 0x3, R5, 0xf8, !PT ;  /* 0x000000033e057812 */ /* 0x000fc600078ef805 */
[----:B------:R-:W3:Y:S04]  /*1ca0*/  LDG.E.CONSTANT R8, desc[UR10][R64.64+-0x1c] ;  /* 0xffffe40a40087981 */ /* 0x000ee8000c1e9900 */
[----:B------:R-:W4:Y:S01]  /*1cb0*/  @!P6 LDG.E.CONSTANT R32, desc[UR10][R52.64] ;  /* 0x0000000a3420e981 */ /* 0x000f22000c1e9900 */
[----:B------:R-:W-:Y:S01]  /*1cc0*/  ISETP.GT.U32.OR P6, PT, R5, 0x1a, P1 ;  /* 0x0000001a0500780c */ /* 0x000fe20000fc4470 */
[----:B------:R-:W-:-:S04]  /*1cd0*/  IMAD.WIDE R20, R58, 0x4, R66 ;  /* 0x000000043a147825 */ /* 0x000fc800078e0242 */
[----:B------:R-:W-:Y:S01]  /*1ce0*/  FFMA R7, R7, R24, R17 ;  /* 0x0000001807077223 */ /* 0x000fe20000000011 */
[----:B------:R-:W3:Y:S01]  /*1cf0*/  LDG.E.CONSTANT R9, desc[UR10][R64.64+-0x10] ;  /* 0xfffff00a40097981 */ /* 0x000ee2000c1e9900 */
[C---:B0-----:R-:W-:Y:S01]  /*1d00*/  FFMA R5, R4.reuse, R15, R14 ;  /* 0x0000000f04057223 */ /* 0x041fe2000000000e */
[C---:B------:R-:W-:Y:S02]  /*1d10*/  FFMA R35, R4.reuse, R35, R16 ;  /* 0x0000002304237223 */ /* 0x040fe40000000010 */
[----:B------:R-:W5:Y:S04]  /*1d20*/  LDG.E.CONSTANT R14, desc[UR10][R64.64+-0x4] ;  /* 0xfffffc0a400e7981 */ /* 0x000f68000c1e9900 */
[----:B------:R-:W5:Y:S04]  /*1d30*/  LDG.E.CONSTANT R15, desc[UR10][R64.64+0x8] ;  /* 0x0000080a400f7981 */ /* 0x000f68000c1e9900 */
[----:B------:R-:W3:Y:S04]  /*1d40*/  @!P6 LDG.E.CONSTANT R30, desc[UR10][R20.64] ;  /* 0x0000000a141ee981 */ /* 0x000ee8000c1e9900 */
[----:B------:R-:W5:Y:S04]  /*1d50*/  LDG.E.CONSTANT R16, desc[UR10][R64.64+0x14] ;  /* 0x0000140a40107981 */ /* 0x000f68000c1e9900 */
[----:B------:R-:W5:Y:S01]  /*1d60*/  LDG.E.CONSTANT R17, desc[UR10][R64.64+0x20] ;  /* 0x0000200a40117981 */ /* 0x000f62000c1e9900 */
[C---:B------:R-:W-:Y:S01]  /*1d70*/  FFMA R31, R4.reuse, R31, R28 ;  /* 0x0000001f041f7223 */ /* 0x040fe2000000001c */
[----:B------:R-:W-:-:S02]  /*1d80*/  FFMA R27, R4, R27, R7 ;  /* 0x0000001b041b7223 */ /* 0x000fc40000000007 */
[----:B------:R-:W0:Y:S04]  /*1d90*/  LDS R4, [R59+0x2b0] ;  /* 0x0002b0003b047984 */ /* 0x000e280000000800 */
[----:B------:R-:W1:Y:S01]  /*1da0*/  LDS R24, [R59+0x200] ;  /* 0x000200003b187984 */ /* 0x000e620000000800 */
[----:B------:R-:W-:Y:S01]  /*1db0*/  BAR.SYNC.DEFER_BLOCKING 0x0 ;  /* 0x0000000000007b1d */ /* 0x000fe20000010000 */
[C---:B0-----:R-:W-:Y:S01]  /*1dc0*/  FFMA R50, R4.reuse, R50, R5 ;  /* 0x0000003204327223 */ /* 0x041fe20000000005 */
[----:B------:R-:W-:-:S03]  /*1dd0*/  FFMA R42, R4, R42, R31 ;  /* 0x0000002a042a7223 */ /* 0x000fc6000000001f */
[C---:B------:R-:W-:Y:S01]  /*1de0*/  FFMA R37, R11.reuse, R22, R50 ;  /* 0x000000160b257223 */ /* 0x040fe20000000032 */
[C---:B------:R-:W-:Y:S01]  /*1df0*/  FFMA R35, R4.reuse, R38, R35 ;  /* 0x0000002604237223 */ /* 0x040fe20000000023 */
[----:B------:R-:W-:Y:S02]  /*1e00*/  FFMA R27, R4, R46, R27 ;  /* 0x0000002e041b7223 */ /* 0x000fe4000000001b */
[----:B-1----:R-:W-:Y:S01]  /*1e10*/  FFMA R34, R24, R13, R37 ;  /* 0x0000000d18227223 */ /* 0x002fe20000000025 */
[C---:B------:R-:W-:Y:S01]  /*1e20*/  FFMA R35, R11.reuse, R6, R35 ;  /* 0x000000060b237223 */ /* 0x040fe20000000023 */
[C---:B------:R-:W-:Y:S01]  /*1e30*/  FFMA R41, R11.reuse, R10, R42 ;  /* 0x0000000a0b297223 */ /* 0x040fe2000000002a */
[----:B------:R-:W-:Y:S01]  /*1e40*/  FFMA R18, R11, R18, R27 ;  /* 0x000000120b127223 */ /* 0x000fe2000000001b */
[----:B------:R-:W-:-:S03]  /*1e50*/  FFMA R27, R19, R48, R34 ;  /* 0x00000030131b7223 */ /* 0x000fc60000000022 */
[----:B------:R-:W-:Y:S01]  /*1e60*/  FFMA R25, R24, R25, R18 ;  /* 0x0000001918197223 */ /* 0x000fe20000000012 */
[----:B------:R-:W-:-:S03]  /*1e70*/  FFMA R18, R26, R51, R27 ;  /* 0x000000331a127223 */ /* 0x000fc6000000001b */
[----:B------:R-:W-:Y:S01]  /*1e80*/  FFMA R44, R19, R44, R25 ;  /* 0x0000002c132c7223 */ /* 0x000fe20000000019 */
[----:B--2---:R-:W-:Y:S04]  /*1e90*/  STS [R61], R12 ;  /* 0x0000000c3d007388 */ /* 0x004fe80000000800 */
[----:B----4-:R-:W-:Y:S04]  /*1ea0*/  STS [R61+0x4], R32 ;  /* 0x000004203d007388 */ /* 0x010fe80000000800 */
[----:B---3--:R0:W-:Y:S04]  /*1eb0*/  STS [R61+0x8], R30 ;  /* 0x0000081e3d007388 */ /* 0x0081e80000000800 */
        /* <DEDUP_REMOVED lines=12> */
[----:B------:R-:W-:Y:S02]  /*1f80*/  LDS R37, [R59+0xc0] ;  /* 0x0000c0003b257984 */ /* 0x000fe40000000800 */
[C---:B------:R-:W-:Y:S02]  /*1f90*/  FFMA R32, R26.reuse, R43, R17 ;  /* 0x0000002b1a207223 */ /* 0x040fe40000000011 */
[----:B------:R-:W1:Y:S04]  /*1fa0*/  LDS.128 R8, [R63+0xc0] ;  /* 0x0000c0003f087984 */ /* 0x000e680000000c00 */
[----:B------:R-:W4:Y:S01]  /*1fb0*/  LDS.128 R12, [R63+0x10] ;  /* 0x000010003f0c7984 */ /* 0x000f220000000c00 */
[----:B------:R-:W-:-:S03]  /*1fc0*/  FFMA R39, R26, R39, R30 ;  /* 0x000000271a277223 */ /* 0x000fc6000000001e */
[----:B------:R-:W-:Y:S04]  /*1fd0*/  LDS.128 R48, [R63+0x80] ;  /* 0x000080003f307984 */ /* 0x000fe80000000c00 */
[----:B------:R-:W-:Y:S01]  /*1fe0*/  LDS.128 R40, [R63+0x20] ;  /* 0x000020003f287984 */ /* 0x000fe20000000c00 */
[----:B--2---:R-:W-:-:S04]  /*1ff0*/  FFMA R19, R31, R20, R18 ;  /* 0x000000141f137223 */ /* 0x004fc80000000012 */
[----:B---3--:R-:W-:Y:S02]  /*2000*/  FFMA R34, R28, R23, R19 ;  /* 0x000000171c227223 */ /* 0x008fe40000000013 */
[----:B------:R-:W2:Y:S01]  /*2010*/  LDS.128 R16, [R63+0x120] ;  /* 0x000120003f107984 */ /* 0x000ea20000000c00 */
[----:B------:R-:W-:-:S03]  /*2020*/  FFMA R20, R26, R47, R44 ;  /* 0x0000002f1a147223 */ /* 0x000fc6000000002c */
[----:B------:R-:W3:Y:S01]  /*2030*/  LDS.128 R24, [R63+0x70] ;  /* 0x000070003f187984 */ /* 0x000ee20000000c00 */
[----:B0-----:R-:W-:-:S03]  /*2040*/  FFMA R4, R31, R4, R39 ;  /* 0x000000041f047223 */ /* 0x001fc60000000027 */
[----:B------:R-:W-:Y:S01]  /*2050*/  LDS.128 R44, [R63+0xe0] ;  /* 0x0000e0003f2c7984 */ /* 0x000fe20000000c00 */
[----:B------:R-:W-:Y:S01]  /*2060*/  FFMA R30, R28, R7, R4 ;  /* 0x000000071c1e7223 */ /* 0x000fe20000000004 */
[----:B-1----:R-:W-:Y:S02]  /*2070*/  FFMA R7, R31, R8, R32 ;  /* 0x000000081f077223 */ /* 0x002fe40000000020 */
[----:B------:R-:W0:Y:S01]  /*2080*/  LDS R4, [R59+0x120] ;  /* 0x000120003b047984 */ /* 0x000e220000000800 */
[----:B----4-:R-:W-:-:S03]  /*2090*/  FFMA R23, R37, R14, R34 ;  /* 0x0000000e25177223 */ /* 0x010fc60000000022 */
[----:B------:R-:W-:Y:S04]  /*20a0*/  LDS R8, [R59+0x10] ;  /* 0x000010003b087984 */ /* 0x000fe80000000800 */
[----:B------:R-:W-:Y:S01]  /*20b0*/  LDS.128 R32, [R63+0x130] ;  /* 0x000130003f207984 */ /* 0x000fe20000000c00 */
[----:B--2---:R-:W-:Y:S01]  /*20c0*/  FFMA R14, R31, R16, R20 ;  /* 0x000000101f0e7223 */ /* 0x004fe20000000014 */
[C---:B------:R-:W-:Y:S01]  /*20d0*/  FFMA R16, R28.reuse, R11, R7 ;  /* 0x0000000b1c107223 */ /* 0x040fe20000000007 */
[----:B---3--:R-:W-:Y:S02]  /*20e0*/  FFMA R7, R37, R26, R30 ;  /* 0x0000001a25077223 */ /* 0x008fe4000000001e */
[----:B------:R-:W-:Y:S02]  /*20f0*/  FFMA R14, R28, R19, R14 ;  /* 0x000000131c0e7223 */ /* 0x000fe4000000000e */
[----:B------:R-:W1:Y:S01]  /*2100*/  LDS.128 R28, [R63+0xd0] ;  /* 0x0000d0003f1c7984 */ /* 0x000e620000000c00 */
[----:B0-----:R-:W-:-:S03]  /*2110*/  FFMA R49, R4, R49, R7 ;  /* 0x0000003104317223 */ /* 0x001fc60000000007 */
[----:B------:R-:W0:Y:S01]  /*2120*/  LDS R7, [R59+0x70] ;  /* 0x000070003b077984 */ /* 0x000e220000000800 */
[C---:B-1----:R-:W-:Y:S01]  /*2130*/  FFMA R11, R37.reuse, R30, R16 ;  /* 0x0000001e250b7223 */ /* 0x042fe20000000010 */
[----:B------:R-:W-:Y:S01]  /*2140*/  FFMA R16, R8, R5, R49 ;  /* 0x0000000508107223 */ /* 0x000fe20000000031 */
[----:B------:R-:W-:Y:S01]  /*2150*/  FFMA R5, R37, R34, R14 ;  /* 0x0000002225057223 */ /* 0x000fe2000000000e */
[C---:B------:R-:W-:Y:S01]  /*2160*/  FFMA R23, R4.reuse, R41, R23 ;  /* 0x0000002904177223 */ /* 0x040fe20000000017 */
[----:B------:R-:W1:Y:S01]  /*2170*/  LDS.128 R36, [R63+0x140] ;  /* 0x000140003f247984 */ /* 0x000e620000000c00 */
[----:B------:R-:W-:-:S03]  /*2180*/  FFMA R11, R4, R45, R11 ;  /* 0x0000002d040b7223 */ /* 0x000fc6000000000b */
[----:B------:R-:W-:Y:S01]  /*2190*/  LDS R49, [R59+0x240] ;  /* 0x000240003b317984 */ /* 0x000fe20000000800 */
[C---:B------:R-:W-:Y:S01]  /*21a0*/  FFMA R14, R8.reuse, R9, R11 ;  /* 0x00000009080e7223 */ /* 0x040fe2000000000b */
[----:B------:R-:W-:Y:S01]  /*21b0*/  FFMA R20, R8, R21, R23 ;  /* 0x0000001508147223 */ /* 0x000fe20000000017 */
[C---:B0-----:R-:W-:Y:S01]  /*21c0*/  FFMA R24, R7.reuse, R24, R16 ;  /* 0x0000001807187223 */ /* 0x041fe20000000010 */
[----:B------:R-:W-:Y:S02]  /*21d0*/  LDS R21, [R59+0xe0] ;  /* 0x0000e0003b157984 */ /* 0x000fe40000000800 */
[----:B------:R-:W-:Y:S02]  /*21e0*/  FFMA R12, R7, R12, R20 ;  /* 0x0000000c070c7223 */ /* 0x000fe40000000014 */
[----:B------:R-:W-:Y:S01]  /*21f0*/  LDS R20, [R59+0x80] ;  /* 0x000080003b147984 */ /* 0x000fe20000000800 */
[----:B-1----:R-:W-:-:S03]  /*2200*/  FFMA R4, R4, R37, R5 ;  /* 0x0000002504047223 */ /* 0x002fc60000000005 */
[----:B------:R-:W-:Y:S01]  /*2210*/  LDS R5, [R59+0x130] ;  /* 0x000130003b057984 */ /* 0x000fe20000000800 */
[----:B------:R-:W-:-:S03]  /*2220*/  FFMA R9, R8, R17, R4 ;  /* 0x0000001108097223 */ /* 0x000fc60000000004 */
[----:B------:R-:W0:Y:S04]  /*2230*/  LDS R4, [R59+0xd0] ;  /* 0x0000d0003b047984 */ /* 0x000e280000000800 */
[----:B------:R-:W1:Y:S01]  /*2240*/  LDS R17, [R59+0x20] ;  /* 0x000020003b117984 */ /* 0x000e620000000800 */
[C---:B------:R-:W-:Y:S01]  /*2250*/  FFMA R14, R7.reuse, R28, R14 ;  /* 0x0000001c070e7223 */ /* 0x040fe2000000000e */
[----:B------:R-:W-:Y:S01]  /*2260*/  FFMA R32, R7, R32, R9 ;  /* 0x0000002007207223 */ /* 0x000fe20000000009 */
[C---:B0-----:R-:W-:Y:S01]  /*2270*/  FFMA R12, R4.reuse, R15, R12 ;  /* 0x0000000f040c7223 */ /* 0x041fe2000000000c */
[C---:B------:R-:W-:Y:S01]  /*2280*/  FFMA R27, R4.reuse, R27, R24 ;  /* 0x0000001b041b7223 */ /* 0x040fe20000000018 */
[C---:B------:R-:W-:Y:S01]  /*2290*/  FFMA R31, R4.reuse, R31, R14 ;  /* 0x0000001f041f7223 */ /* 0x040fe2000000000e */
[----:B------:R-:W-:Y:S01]  /*22a0*/  FFMA R35, R4, R35, R32 ;  /* 0x0000002304237223 */ /* 0x000fe20000000020 */
[C---:B------:R-:W-:Y:S01]  /*22b0*/  FFMA R12, R5.reuse, R42, R12 ;  /* 0x0000002a050c7223 */ /* 0x040fe2000000000c */
[C---:B------:R-:W-:Y:S01]  /*22c0*/  FFMA R27, R5.reuse, R50, R27 ;  /* 0x00000032051b7223 */ /* 0x040fe2000000001b */
[----:B------:R-:W0:Y:S01]  /*22d0*/  LDS R24, [R59+0x140] ;  /* 0x000140003b187984 */ /* 0x000e220000000800 */
[----:B------:R-:W-:Y:S01]  /*22e0*/  FFMA R31, R5, R46, R31 ;  /* 0x0000002e051f7223 */ /* 0x000fe2000000001f */
[----:B-1----:R-:W-:Y:S01]  /*22f0*/  FFMA R15, R17, R22, R12 ;  /* 0x00000016110f7223 */ /* 0x002fe2000000000c */
[----:B------:R-:W-:Y:S01]  /*2300*/  FFMA R28, R5, R38, R35 ;  /* 0x00000026051c7223 */ /* 0x000fe20000000023 */
[----:B------:R-:W-:-:S02]  /*2310*/  FFMA R22, R17, R6, R27 ;  /* 0x0000000611167223 */ /* 0x000fc4000000001b */
[----:B------:R-:W-:Y:S04]  /*2320*/  LDS R27, [R59+0x180] ;  /* 0x000180003b1b7984 */ /* 0x000fe80000000800 */
[----:B------:R-:W1:Y:S01]  /*2330*/  LDS.128 R4, [R63+0x30] ;  /* 0x000030003f047984 */ /* 0x000e620000000c00 */
[C---:B------:R-:W-:Y:S01]  /*2340*/  FFMA R26, R17.reuse, R10, R31 ;  /* 0x0000000a111a7223 */ /* 0x040fe2000000001f */
[----:B------:R-:W-:Y:S01]  /*2350*/  FFMA R28, R17, R18, R28 ;  /* 0x00000012111c7223 */ /* 0x000fe2000000001c */
[C---:B------:R-:W-:Y:S01]  /*2360*/  FFMA R30, R20.reuse, R13, R15 ;  /* 0x0000000d141e7223 */ /* 0x040fe2000000000f */
[----:B------:R-:W2:Y:S04]  /*2370*/  LDS.128 R8, [R63+0x90] ;  /* 0x000090003f087984 */ /* 0x000ea80000000c00 */
[----:B------:R-:W3:Y:S04]  /*2380*/  LDS.128 R16, [R63+0xf0] ;  /* 0x0000f0003f107984 */ /* 0x000ee80000000c00 */
[----:B------:R-:W4:Y:S01]  /*2390*/  LDS.128 R12, [R63+0x150] ;  /* 0x000150003f0c7984 */ /* 0x000f220000000c00 */
[----:B------:R-:W-:Y:S01]  /*23a0*/  FFMA R33, R20, R33, R28 ;  /* 0x0000002114217223 */ /* 0x000fe2000000001c */
[----:B------:R-:W-:-:S03]  /*23b0*/  FFMA R23, R21, R40, R30 ;  /* 0x0000002815177223 */ /* 0x000fc6000000001e */
[C---:B------:R-:W-:Y:S01]  /*23c0*/  FFMA R36, R21.reuse, R36, R33 ;  /* 0x0000002415247223 */ /* 0x040fe20000000021 */
[C---:B------:R-:W-:Y:S01]  /*23d0*/  FFMA R25, R20.reuse, R25, R22 ;  /* 0x0000001914197223 */ /* 0x040fe20000000016 */
[----:B------:R-:W-:Y:S01]  /*23e0*/  FFMA R29, R20, R29, R26 ;  /* 0x0000001d141d7223 */ /* 0x000fe2000000001a */
[----:B------:R-:W-:Y:S02]  /*23f0*/  LDS.128 R32, [R63+0x100] ;  /* 0x000100003f207984 */ /* 0x000fe40000000c00 */
[C---:B------:R-:W-:Y:S01]  /*2400*/  FFMA R48, R21.reuse, R48, R25 ;  /* 0x0000003015307223 */ /* 0x040fe20000000019 */
[----:B------:R-:W-:Y:S02]  /*2410*/  FFMA R44, R21, R44, R29 ;  /* 0x0000002c152c7223 */ /* 0x000fe4000000001d */
[----:B------:R-:W-:Y:S01]  /*2420*/  LDS.128 R28, [R63+0xa0] ;  /* 0x0000a0003f1c7984 */ /* 0x000fe20000000c00 */
[C---:B0-----:R-:W-:Y:S01]  /*2430*/  FFMA R20, R24.reuse, R43, R23 ;  /* 0x0000002b18147223 */ /* 0x041fe20000000017 */
[C---:B------:R-:W-:Y:S01]  /*2440*/  FFMA R39, R24.reuse, R39, R36 ;  /* 0x0000002718277223 */ /* 0x040fe20000000024 */
[C---:B------:R-:W-:Y:S01]  /*2450*/  FFMA R51, R24.reuse, R51, R48 ;  /* 0x0000003318337223 */ /* 0x040fe20000000030 */
[----:B------:R-:W0:Y:S01]  /*2460*/  LDS R36, [R59+0x1e0] ;  /* 0x0001e0003b247984 */ /* 0x000e220000000800 */
[----:B------:R-:W-:-:S03]  /*2470*/  FFMA R47, R24, R47, R44 ;  /* 0x0000002f182f7223 */ /* 0x000fc6000000002c */
[----:B------:R-:W-:Y:S01]  /*2480*/  LDS.128 R40, [R63+0x110] ;  /* 0x000110003f287984 */ /* 0x000fe20000000c00 */
[----:B-1----:R-:W-:-:S03]  /*2490*/  FFMA R37, R27, R4, R20 ;  /* 0x000000041b257223 */ /* 0x002fc60000000014 */
[----:B------:R-:W1:Y:S01]  /*24a0*/  LDS.128 R20, [R63+0x40] ;  /* 0x000040003f147984 */ /* 0x000e620000000c00 */
[----:B--2---:R-:W-:-:S03]  /*24b0*/  FFMA R8, R27, R8, R51 ;  /* 0x000000081b087223 */ /* 0x004fc60000000033 */
[----:B------:R-:W-:Y:S01]  /*24c0*/  LDS R4, [R59+0x2a0] ;  /* 0x0002a0003b047984 */ /* 0x000fe20000000800 */
[----:B---3--:R-:W-:-:S03]  /*24d0*/  FFMA R16, R27, R16, R47 ;  /* 0x000000101b107223 */ /* 0x008fc6000000002f */
[----:B------:R-:W-:Y:S01]  /*24e0*/  LDS.128 R44, [R63+0x160] ;  /* 0x000160003f2c7984 */ /* 0x000fe20000000c00 */
[----:B----4-:R-:W-:-:S03]  /*24f0*/  FFMA R12, R27, R12, R39 ;  /* 0x0000000c1b0c7223 */ /* 0x010fc60000000027 */
[----:B------:R-:W2:Y:S01]  /*2500*/  LDS.128 R24, [R63+0x50] ;  /* 0x000050003f187984 */ /* 0x000ea20000000c00 */
[C---:B0-----:R-:W-:Y:S01]  /*2510*/  FFMA R38, R36.reuse, R7, R37 ;  /* 0x0000000724267223 */ /* 0x041fe20000000025 */
[C---:B------:R-:W-:Y:S01]  /*2520*/  FFMA R8, R36.reuse, R11, R8 ;  /* 0x0000000b24087223 */ /* 0x040fe20000000008 */
[C---:B------:R-:W-:Y:S01]  /*2530*/  FFMA R19, R36.reuse, R19, R16 ;  /* 0x0000001324137223 */ /* 0x040fe20000000010 */
[----:B------:R-:W-:Y:S01]  /*2540*/  FFMA R12, R36, R15, R12 ;  /* 0x0000000f240c7223 */ /* 0x000fe2000000000c */
[----:B------:R-:W-:Y:S01]  /*2550*/  LDS R11, [R59+0x1a0] ;  /* 0x0001a0003b0b7984 */ /* 0x000fe20000000800 */
[----:B-1----:R-:W-:-:S03]  /*2560*/  FFMA R7, R49, R22, R38 ;  /* 0x0000001631077223 */ /* 0x002fc60000000026 */
[----:B------:R-:W0:Y:S01]  /*2570*/  LDS.128 R36, [R63+0xb0] ;  /* 0x0000b0003f247984 */ /* 0x000e220000000c00 */
[C---:B--2---:R-:W-:Y:S01]  /*2580*/  FFMA R25, R4.reuse, R25, R7 ;  /* 0x0000001904197223 */ /* 0x044fe20000000007 */
[C---:B------:R-:W-:Y:S02]  /*2590*/  FFMA R7, R49.reuse, R30, R8 ;  /* 0x0000001e31077223 */ /* 0x040fe40000000008 */
[----:B------:R-:W1:Y:S01]  /*25a0*/  LDS R8, [R59+0x190] ;  /* 0x000190003b087984 */ /* 0x000e620000000800 */
[C---:B------:R-:W-:Y:S01]  /*25b0*/  FFMA R34, R49.reuse, R34, R19 ;  /* 0x0000002231227223 */ /* 0x040fe20000000013 */
[----:B0-----:R-:W-:Y:S01]  /*25c0*/  FFMA R22, R4, R37, R7 ;  /* 0x0000002504167223 */ /* 0x001fe20000000007 */
[----:B------:R-:W-:Y:S02]  /*25d0*/  FFMA R7, R49, R46, R12 ;  /* 0x0000002e31077223 */ /* 0x000fe4000000000c */
[----:B------:R-:W0:Y:S01]  /*25e0*/  LDS.128 R48, [R63+0x170] ;  /* 0x000170003f307984 */ /* 0x000e220000000c00 */
[----:B-1----:R-:W-:-:S03]  /*25f0*/  FFMA R16, R8, R5, R25 ;  /* 0x0000000508107223 */ /* 0x002fc60000000019 */
[----:B------:R-:W1:Y:S01]  /*2600*/  LDS R5, [R59+0x1f0] ;  /* 0x0001f0003b057984 */ /* 0x000e620000000800 */
[----:B------:R-:W-:Y:S01]  /*2610*/  FFMA R34, R4, R41, R34 ;  /* 0x0000002904227223 */ /* 0x000fe20000000022 */
[----:B------:R-:W-:-:S03]  /*2620*/  FFMA R9, R8, R9, R22 ;  /* 0x0000000908097223 */ /* 0x000fc60000000016 */
[----:B------:R-:W-:Y:S01]  /*2630*/  FFMA R17, R8, R17, R34 ;  /* 0x0000001108117223 */ /* 0x000fe20000000022 */
[----:B0-----:R-:W-:Y:S02]  /*2640*/  FFMA R7, R4, R49, R7 ;  /* 0x0000003104077223 */ /* 0x001fe40000000007 */
[----:B------:R-:W0:Y:S02]  /*2650*/  LDS R4, [R59+0x250] ;  /* 0x000250003b047984 */ /* 0x000e240000000800 */
[----:B------:R-:W-:Y:S02]  /*2660*/  FFMA R12, R8, R13, R7 ;  /* 0x0000000d080c7223 */ /* 0x000fe40000000007 */
[----:B------:R-:W2:Y:S04]  /*2670*/  LDS R7, [R59+0x2b0] ;  /* 0x0002b0003b077984 */ /* 0x000ea80000000800 */
[----:B------:R-:W-:Y:S01]  /*2680*/  LDS R8, [R59+0x2c0] ;  /* 0x0002c0003b087984 */ /* 0x000fe20000000800 */
[----:B-1----:R-:W-:-:S03]  /*2690*/  FFMA R20, R5, R20, R16 ;  /* 0x0000001405147223 */ /* 0x002fc60000000010 */
[----:B------:R-:W1:Y:S01]  /*26a0*/  LDS R16, [R59+0x200] ;  /* 0x000200003b107984 */ /* 0x000e620000000800 */
[----:B------:R-:W-:-:S03]  /*26b0*/  FFMA R28, R5, R28, R9 ;  /* 0x0000001c051c7223 */ /* 0x000fc60000000009 */
[----:B------:R-:W3:Y:S01]  /*26c0*/  LDS R9, [R59+0x260] ;  /* 0x000260003b097984 */ /* 0x000ee20000000800 */
[C---:B------:R-:W-:Y:S01]  /*26d0*/  FFMA R32, R5.reuse, R32, R17 ;  /* 0x0000002005207223 */ /* 0x040fe20000000011 */
[----:B------:R-:W-:Y:S01]  /*26e0*/  FFMA R12, R5, R44, R12 ;  /* 0x0000002c050c7223 */ /* 0x000fe2000000000c */
[----:B------:R-:W-:-:S04]  /*26f0*/  UIADD3 UR4, UPT, UPT, UR4, 0x1, URZ ;  /* 0x0000000104047890 */ /* 0x000fc8000fffe0ff */
[----:B------:R-:W-:Y:S01]  /*2700*/  UISETP.NE.AND UP0, UPT, UR4, 0x4, UPT ;  /* 0x000000040400788c */ /* 0x000fe2000bf05270 */
[C---:B0-----:R-:W-:Y:S01]  /*2710*/  FFMA R20, R4.reuse, R23, R20 ;  /* 0x0000001704147223 */ /* 0x041fe20000000014 */
[C---:B------:R-:W-:Y:S01]  /*2720*/  FFMA R31, R4.reuse, R31, R28 ;  /* 0x0000001f041f7223 */ /* 0x040fe2000000001c */
[C---:B------:R-:W-:Y:S01]  /*2730*/  FFMA R35, R4.reuse, R35, R32 ;  /* 0x0000002304237223 */ /* 0x040fe20000000020 */
[----:B------:R-:W-:Y:S01]  /*2740*/  FFMA R47, R4, R47, R12 ;  /* 0x0000002f042f7223 */ /* 0x000fe2000000000c */
[C---:B--2---:R-:W-:Y:S01]  /*2750*/  FFMA R20, R7.reuse, R26, R20 ;  /* 0x0000001a07147223 */ /* 0x044fe20000000014 */
[C---:B------:R-:W-:Y:S01]  /*2760*/  FFMA R31, R7.reuse, R38, R31 ;  /* 0x00000026071f7223 */ /* 0x040fe2000000001f */
[C---:B------:R-:W-:Y:S01]  /*2770*/  FFMA R35, R7.reuse, R42, R35 ;  /* 0x0000002a07237223 */ /* 0x040fe20000000023 */
[----:B------:R-:W-:Y:S01]  /*2780*/  FFMA R47, R7, R50, R47 ;  /* 0x00000032072f7223 */ /* 0x000fe2000000002f */
[C---:B------:R-:W-:Y:S01]  /*2790*/  FFMA R5, R11.reuse, R6, R20 ;  /* 0x000000060b057223 */ /* 0x040fe20000000014 */
[C---:B------:R-:W-:Y:S01]  /*27a0*/  FFMA R10, R11.reuse, R10, R31 ;  /* 0x0000000a0b0a7223 */ /* 0x040fe2000000001f */
[C---:B------:R-:W-:Y:S01]  /*27b0*/  FFMA R18, R11.reuse, R18, R35 ;  /* 0x000000120b127223 */ /* 0x040fe20000000023 */
[----:B------:R-:W-:Y:S01]  /*27c0*/  FFMA R14, R11, R14, R47 ;  /* 0x0000000e0b0e7223 */ /* 0x000fe2000000002f */
[C---:B-1----:R-:W-:Y:S01]  /*27d0*/  FFMA R4, R16.reuse, R21, R5 ;  /* 0x0000001510047223 */ /* 0x042fe20000000005 */
[C---:B------:R-:W-:Y:S01]  /*27e0*/  FFMA R29, R16.reuse, R29, R10 ;  /* 0x0000001d101d7223 */ /* 0x040fe2000000000a */
[C---:B------:R-:W-:Y:S01]  /*27f0*/  FFMA R33, R16.reuse, R33, R18 ;  /* 0x0000002110217223 */ /* 0x040fe20000000012 */
[----:B------:R-:W-:Y:S01]  /*2800*/  FFMA R45, R16, R45, R14 ;  /* 0x0000002d102d7223 */ /* 0x000fe2000000000e */
[C---:B---3--:R-:W-:Y:S01]  /*2810*/  FFMA R5, R9.reuse, R24, R4 ;  /* 0x0000001809057223 */ /* 0x048fe20000000004 */
[----:B------:R-:W-:Y:S01]  /*2820*/  IADD3 R64, P6, PT, R64, 0x120, RZ ;  /* 0x0000012040407810 */ /* 0x000fe20007fde0ff */
[C---:B------:R-:W-:Y:S01]  /*2830*/  FFMA R36, R9.reuse, R36, R29 ;  /* 0x0000002409247223 */ /* 0x040fe2000000001d */
[C---:B------:R-:W-:Y:S01]  /*2840*/  FFMA R40, R9.reuse, R40, R33 ;  /* 0x0000002809287223 */ /* 0x040fe20000000021 */
[----:B------:R-:W-:Y:S01]  /*2850*/  FFMA R48, R9, R48, R45 ;  /* 0x0000003009307223 */ /* 0x000fe2000000002d */
[C---:B------:R-:W-:Y:S01]  /*2860*/  FFMA R6, R8.reuse, R27, R5 ;  /* 0x0000001b08067223 */ /* 0x040fe20000000005 */
[----:B------:R-:W-:Y:S01]  /*2870*/  IADD3.X R65, PT, PT, RZ, R65, RZ, P6, !PT ;  /* 0x00000041ff417210 */ /* 0x000fe200037fe4ff */
[C---:B------:R-:W-:Y:S01]  /*2880*/  FFMA R5, R8.reuse, R39, R36 ;  /* 0x0000002708057223 */ /* 0x040fe20000000024 */
[C---:B------:R-:W-:Y:S01]  /*2890*/  FFMA R4, R8.reuse, R43, R40 ;  /* 0x0000002b08047223 */ /* 0x040fe20000000028 */
[----:B------:R-:W-:Y:S01]  /*28a0*/  FFMA R14, R8, R51, R48 ;  /* 0x00000033080e7223 */ /* 0x000fe20000000030 */
[----:B------:R-:W-:-:S02]  /*28b0*/  IADD3 R58, PT, PT, R58, 0x1880, RZ ;  /* 0x000018803a3a7810 */ /* 0x000fc40007ffe0ff */
[----:B------:R-:W-:Y:S02]  /*28c0*/  IADD3 R57, PT, PT, R57, 0x1880, RZ ;  /* 0x0000188039397810 */ /* 0x000fe40007ffe0ff */
[----:B------:R-:W-:Y:S01]  /*28d0*/  IADD3 R56, PT, PT, R56, 0x1880, RZ ;  /* 0x0000188038387810 */ /* 0x000fe20007ffe0ff */
[----:B------:R-:W-:Y:S06]  /*28e0*/  BRA.U UP0, `(.L_x_0) ;  /* 0xffffffdd009c7547 */ /* 0x000fec000b83ffff */
[----:B------:R-:W0:Y:S01]  /*28f0*/  S2R R7, SR_TID.Z ;  /* 0x0000000000077919 */ /* 0x000e220000002300 */
[----:B------:R-:W1:Y:S01]  /*2900*/  LDC.64 R8, c[0x0][0x390] ;  /* 0x0000e400ff087b82 */ /* 0x000e620000000a00 */
[----:B------:R-:W2:Y:S01]  /*2910*/  S2R R11, SR_TID.Y ;  /* 0x00000000000b7919 */ /* 0x000ea20000002200 */
[----:B0-----:R-:W-:-:S04]  /*2920*/  IMAD R7, R7, 0xc40, R2 ;  /* 0x00000c4007077824 */ /* 0x001fc800078e0202 */
[----:B------:R-:W-:-:S04]  /*2930*/  IMAD R0, R0, 0x3100, R7 ;  /* 0x0000310000007824 */ /* 0x000fc800078e0207 */
[----:B------:R-:W-:-:S04]  /*2940*/  IMAD R0, R3, 0x70, R0 ;  /* 0x0000007003007824 */ /* 0x000fc800078e0200 */
[----:B--2---:R-:W-:-:S05]  /*2950*/  IMAD R3, R11, 0x1c, R0 ;  /* 0x0000001c0b037824 */ /* 0x004fca00078e0200 */
[----:B------:R-:W-:-:S05]  /*2960*/  IADD3 R3, PT, PT, R62, R3, RZ ;  /* 0x000000033e037210 */ /* 0x000fca0007ffe0ff */
[----:B-1----:R-:W-:-:S05]  /*2970*/  IMAD.WIDE.U32 R2, R3, 0x4, R8 ;  /* 0x0000000403027825 */ /* 0x002fca00078e0008 */
[----:B------:R-:W-:Y:S04]  /*2980*/  STG.E desc[UR10][R2.64], R6 ;  /* 0x0000000602007986 */ /* 0x000fe8000c10190a */
[----:B------:R-:W-:Y:S04]  /*2990*/  STG.E desc[UR10][R2.64+0xc40], R5 ;  /* 0x000c400502007986 */ /* 0x000fe8000c10190a */
[----:B------:R-:W-:Y:S04]  /*29a0*/  STG.E desc[UR10][R2.64+0x1880], R4 ;  /* 0x0018800402007986 */ /* 0x000fe8000c10190a */
[----:B------:R-:W-:Y:S01]  /*29b0*/  STG.E desc[UR10][R2.64+0x24c0], R14 ;  /* 0x0024c00e02007986 */ /* 0x000fe2000c10190a */
[----:B------:R-:W-:Y:S05]  /*29c0*/  EXIT ;  /* 0x000000000000794d */ /* 0x000fea0003800000 */
.L_x_1:
[----:B------:R-:W-:-:S00]  /*29d0*/  BRA `(.L_x_1) ;  /* 0xfffffffc00fc7947 */ /* 0x000fc0000383ffff */
[----:B------:R-:W-:-:S00]  /*29e0*/  NOP ;  /* 0x0000000000007918 */ /* 0x000fc00000000000 */
        /* <DEDUP_REMOVED lines=9> */
.L_x_2:


//--------------------- .nv.shared.default_function_kernel0 --------------------------
	.section	.nv.shared.default_function_kernel0,"aw",@nobits
	.sectionflags	@""
	.align	4
.nv.shared.default_function_kernel0:
	.zero		3328


//--------------------- .nv.shared.reserved.0     --------------------------
	.section	.nv.shared.reserved.0,"aw",@nobits
	.weak		__nv_reservedSMEM_offset_0_alias
	.size		__nv_reservedSMEM_offset_0_alias, 0, 64
	.other		__nv_reservedSMEM_offset_0_alias,@"STO_CUDA_RESERVED_SHARED STV_DEFAULT"
__nv_reservedSMEM_offset_0_alias:
	.zero		0
	.zero		64


//--------------------- .nv.constant0.default_function_kernel0 --------------------------
	.section	.nv.constant0.default_function_kernel0,"a",@progbits
	.sectionflags	@""
	.align	4
.nv.constant0.default_function_kernel0:
	.zero		920


//--------------------- SYMBOLS --------------------------

	.type		.nv.reservedSmem.offset0,@object
	.size		.nv.reservedSmem.offset0,0x4
	.type		.nv.reservedSmem.cap,@object
	.size		.nv.reservedSmem.cap,0x4
